//
// Generated by NVIDIA NVVM Compiler
//
// Compiler Build ID: CL-36424714
// Cuda compilation tools, release 13.0, V13.0.88
// Based on NVVM 20.0.0
//

.version 9.0
.target sm_100
.address_size 64

	// .globl	_Z10m_distancePjS_jj

.visible .entry _Z10m_distancePjS_jj(
	.param .u64 .ptr .align 1 _Z10m_distancePjS_jj_param_0,
	.param .u64 .ptr .align 1 _Z10m_distancePjS_jj_param_1,
	.param .u32 _Z10m_distancePjS_jj_param_2,
	.param .u32 _Z10m_distancePjS_jj_param_3
)
{
	.reg .pred 	%p<21>;
	.reg .b32 	%r<254>;
	.reg .b64 	%rd<161>;

	ld.param.u64 	%rd3, [_Z10m_distancePjS_jj_param_0];
	ld.param.u64 	%rd4, [_Z10m_distancePjS_jj_param_1];
	ld.param.u32 	%r57, [_Z10m_distancePjS_jj_param_2];
	ld.param.u32 	%r58, [_Z10m_distancePjS_jj_param_3];
	cvta.to.global.u64 	%rd1, %rd3;
	cvta.to.global.u64 	%rd2, %rd4;
	mov.u32 	%r59, %ctaid.x;
	mov.u32 	%r60, %ntid.x;
	mov.u32 	%r61, %tid.x;
	mad.lo.s32 	%r1, %r59, %r60, %r61;
	setp.ge.u32 	%p1, %r1, %r58;
	@%p1 bra 	$L__BB0_28;
	setp.ne.s32 	%p2, %r57, 0;
	mul.lo.s32 	%r2, %r57, %r1;
	mul.lo.s32 	%r3, %r58, %r1;
	@%p2 bra 	$L__BB0_13;
	and.b32  	%r4, %r58, 7;
	setp.lt.u32 	%p13, %r58, 8;
	mov.b32 	%r237, 0;
	@%p13 bra 	$L__BB0_5;
	and.b32  	%r237, %r58, -8;
	neg.s32 	%r235, %r237;
	add.s32 	%r234, %r3, 3;
$L__BB0_4:
	.pragma "nounroll";
	add.s32 	%r215, %r234, -3;
	mul.wide.u32 	%rd131, %r215, 4;
	add.s64 	%rd132, %rd2, %rd131;
	mov.b32 	%r216, 0;
	st.global.u32 	[%rd132], %r216;
	add.s32 	%r217, %r234, -2;
	mul.wide.u32 	%rd133, %r217, 4;
	add.s64 	%rd134, %rd2, %rd133;
	st.global.u32 	[%rd134], %r216;
	add.s32 	%r218, %r234, -1;
	mul.wide.u32 	%rd135, %r218, 4;
	add.s64 	%rd136, %rd2, %rd135;
	st.global.u32 	[%rd136], %r216;
	add.s32 	%r219, %r234, 4;
	mul.wide.u32 	%rd137, %r234, 4;
	add.s64 	%rd138, %rd2, %rd137;
	st.global.u32 	[%rd138], %r216;
	add.s32 	%r220, %r234, 1;
	mul.wide.u32 	%rd139, %r220, 4;
	add.s64 	%rd140, %rd2, %rd139;
	st.global.u32 	[%rd140], %r216;
	add.s32 	%r221, %r234, 2;
	mul.wide.u32 	%rd141, %r221, 4;
	add.s64 	%rd142, %rd2, %rd141;
	st.global.u32 	[%rd142], %r216;
	add.s32 	%r222, %r234, 3;
	mul.wide.u32 	%rd143, %r222, 4;
	add.s64 	%rd144, %rd2, %rd143;
	st.global.u32 	[%rd144], %r216;
	mul.wide.u32 	%rd145, %r219, 4;
	add.s64 	%rd146, %rd2, %rd145;
	st.global.u32 	[%rd146], %r216;
	add.s32 	%r235, %r235, 8;
	add.s32 	%r234, %r234, 8;
	setp.ne.s32 	%p14, %r235, 0;
	@%p14 bra 	$L__BB0_4;
$L__BB0_5:
	setp.eq.s32 	%p15, %r4, 0;
	@%p15 bra 	$L__BB0_28;
	and.b32  	%r13, %r58, 3;
	setp.lt.u32 	%p16, %r4, 4;
	@%p16 bra 	$L__BB0_8;
	add.s32 	%r223, %r237, %r3;
	mul.wide.u32 	%rd147, %r223, 4;
	add.s64 	%rd148, %rd2, %rd147;
	mov.b32 	%r224, 0;
	st.global.u32 	[%rd148], %r224;
	add.s32 	%r225, %r223, 1;
	mul.wide.u32 	%rd149, %r225, 4;
	add.s64 	%rd150, %rd2, %rd149;
	st.global.u32 	[%rd150], %r224;
	add.s32 	%r226, %r223, 2;
	mul.wide.u32 	%rd151, %r226, 4;
	add.s64 	%rd152, %rd2, %rd151;
	st.global.u32 	[%rd152], %r224;
	add.s32 	%r227, %r223, 3;
	mul.wide.u32 	%rd153, %r227, 4;
	add.s64 	%rd154, %rd2, %rd153;
	st.global.u32 	[%rd154], %r224;
	add.s32 	%r237, %r237, 4;
$L__BB0_8:
	setp.eq.s32 	%p17, %r13, 0;
	@%p17 bra 	$L__BB0_28;
	setp.eq.s32 	%p18, %r13, 1;
	@%p18 bra 	$L__BB0_11;
	add.s32 	%r228, %r237, %r3;
	mul.wide.u32 	%rd155, %r228, 4;
	add.s64 	%rd156, %rd2, %rd155;
	mov.b32 	%r229, 0;
	st.global.u32 	[%rd156], %r229;
	add.s32 	%r230, %r228, 1;
	mul.wide.u32 	%rd157, %r230, 4;
	add.s64 	%rd158, %rd2, %rd157;
	st.global.u32 	[%rd158], %r229;
	add.s32 	%r237, %r237, 2;
$L__BB0_11:
	and.b32  	%r231, %r58, 1;
	setp.eq.b32 	%p19, %r231, 1;
	not.pred 	%p20, %p19;
	@%p20 bra 	$L__BB0_28;
	add.s32 	%r232, %r237, %r3;
	mul.wide.u32 	%rd159, %r232, 4;
	add.s64 	%rd160, %rd2, %rd159;
	mov.b32 	%r233, 0;
	st.global.u32 	[%rd160], %r233;
	bra.uni 	$L__BB0_28;
$L__BB0_13:
	and.b32  	%r18, %r57, 15;
	add.s32 	%r19, %r18, -1;
	and.b32  	%r20, %r57, 7;
	add.s32 	%r21, %r20, -1;
	and.b32  	%r22, %r57, -16;
	and.b32  	%r23, %r57, 3;
	neg.s32 	%r24, %r22;
	add.s32 	%r25, %r2, 7;
	mov.b32 	%r239, 0;
$L__BB0_14:
	setp.lt.u32 	%p3, %r57, 16;
	mul.lo.s32 	%r27, %r239, %r57;
	mov.b32 	%r248, 0;
	mov.u32 	%r253, %r248;
	@%p3 bra 	$L__BB0_17;
	add.s32 	%r241, %r27, 7;
	mov.b32 	%r253, 0;
	mov.u32 	%r240, %r25;
	mov.u32 	%r242, %r24;
$L__BB0_16:
	.pragma "nounroll";
	add.s32 	%r66, %r240, -7;
	mul.wide.u32 	%rd5, %r66, 4;
	add.s64 	%rd6, %rd1, %rd5;
	ld.global.u32 	%r67, [%rd6];
	add.s32 	%r68, %r241, -7;
	mul.wide.u32 	%rd7, %r68, 4;
	add.s64 	%rd8, %rd1, %rd7;
	ld.global.u32 	%r69, [%rd8];
	sad.u32 	%r70, %r67, %r69, %r253;
	add.s32 	%r71, %r240, -6;
	mul.wide.u32 	%rd9, %r71, 4;
	add.s64 	%rd10, %rd1, %rd9;
	ld.global.u32 	%r72, [%rd10];
	add.s32 	%r73, %r241, -6;
	mul.wide.u32 	%rd11, %r73, 4;
	add.s64 	%rd12, %rd1, %rd11;
	ld.global.u32 	%r74, [%rd12];
	sad.u32 	%r75, %r72, %r74, %r70;
	add.s32 	%r76, %r240, -5;
	mul.wide.u32 	%rd13, %r76, 4;
	add.s64 	%rd14, %rd1, %rd13;
	ld.global.u32 	%r77, [%rd14];
	add.s32 	%r78, %r241, -5;
	mul.wide.u32 	%rd15, %r78, 4;
	add.s64 	%rd16, %rd1, %rd15;
	ld.global.u32 	%r79, [%rd16];
	sad.u32 	%r80, %r77, %r79, %r75;
	add.s32 	%r81, %r240, -4;
	mul.wide.u32 	%rd17, %r81, 4;
	add.s64 	%rd18, %rd1, %rd17;
	ld.global.u32 	%r82, [%rd18];
	add.s32 	%r83, %r241, -4;
	mul.wide.u32 	%rd19, %r83, 4;
	add.s64 	%rd20, %rd1, %rd19;
	ld.global.u32 	%r84, [%rd20];
	sad.u32 	%r85, %r82, %r84, %r80;
	add.s32 	%r86, %r240, -3;
	mul.wide.u32 	%rd21, %r86, 4;
	add.s64 	%rd22, %rd1, %rd21;
	ld.global.u32 	%r87, [%rd22];
	add.s32 	%r88, %r241, -3;
	mul.wide.u32 	%rd23, %r88, 4;
	add.s64 	%rd24, %rd1, %rd23;
	ld.global.u32 	%r89, [%rd24];
	sad.u32 	%r90, %r87, %r89, %r85;
	add.s32 	%r91, %r240, -2;
	mul.wide.u32 	%rd25, %r91, 4;
	add.s64 	%rd26, %rd1, %rd25;
	ld.global.u32 	%r92, [%rd26];
	add.s32 	%r93, %r241, -2;
	mul.wide.u32 	%rd27, %r93, 4;
	add.s64 	%rd28, %rd1, %rd27;
	ld.global.u32 	%r94, [%rd28];
	sad.u32 	%r95, %r92, %r94, %r90;
	add.s32 	%r96, %r240, -1;
	mul.wide.u32 	%rd29, %r96, 4;
	add.s64 	%rd30, %rd1, %rd29;
	ld.global.u32 	%r97, [%rd30];
	add.s32 	%r98, %r241, -1;
	mul.wide.u32 	%rd31, %r98, 4;
	add.s64 	%rd32, %rd1, %rd31;
	ld.global.u32 	%r99, [%rd32];
	sad.u32 	%r100, %r97, %r99, %r95;
	add.s32 	%r101, %r240, 8;
	mul.wide.u32 	%rd33, %r240, 4;
	add.s64 	%rd34, %rd1, %rd33;
	ld.global.u32 	%r102, [%rd34];
	add.s32 	%r103, %r241, 8;
	mul.wide.u32 	%rd35, %r241, 4;
	add.s64 	%rd36, %rd1, %rd35;
	ld.global.u32 	%r104, [%rd36];
	sad.u32 	%r105, %r102, %r104, %r100;
	add.s32 	%r106, %r240, 1;
	mul.wide.u32 	%rd37, %r106, 4;
	add.s64 	%rd38, %rd1, %rd37;
	ld.global.u32 	%r107, [%rd38];
	add.s32 	%r108, %r241, 1;
	mul.wide.u32 	%rd39, %r108, 4;
	add.s64 	%rd40, %rd1, %rd39;
	ld.global.u32 	%r109, [%rd40];
	sad.u32 	%r110, %r107, %r109, %r105;
	add.s32 	%r111, %r240, 2;
	mul.wide.u32 	%rd41, %r111, 4;
	add.s64 	%rd42, %rd1, %rd41;
	ld.global.u32 	%r112, [%rd42];
	add.s32 	%r113, %r241, 2;
	mul.wide.u32 	%rd43, %r113, 4;
	add.s64 	%rd44, %rd1, %rd43;
	ld.global.u32 	%r114, [%rd44];
	sad.u32 	%r115, %r112, %r114, %r110;
	add.s32 	%r116, %r240, 3;
	mul.wide.u32 	%rd45, %r116, 4;
	add.s64 	%rd46, %rd1, %rd45;
	ld.global.u32 	%r117, [%rd46];
	add.s32 	%r118, %r241, 3;
	mul.wide.u32 	%rd47, %r118, 4;
	add.s64 	%rd48, %rd1, %rd47;
	ld.global.u32 	%r119, [%rd48];
	sad.u32 	%r120, %r117, %r119, %r115;
	add.s32 	%r121, %r240, 4;
	mul.wide.u32 	%rd49, %r121, 4;
	add.s64 	%rd50, %rd1, %rd49;
	ld.global.u32 	%r122, [%rd50];
	add.s32 	%r123, %r241, 4;
	mul.wide.u32 	%rd51, %r123, 4;
	add.s64 	%rd52, %rd1, %rd51;
	ld.global.u32 	%r124, [%rd52];
	sad.u32 	%r125, %r122, %r124, %r120;
	add.s32 	%r126, %r240, 5;
	mul.wide.u32 	%rd53, %r126, 4;
	add.s64 	%rd54, %rd1, %rd53;
	ld.global.u32 	%r127, [%rd54];
	add.s32 	%r128, %r241, 5;
	mul.wide.u32 	%rd55, %r128, 4;
	add.s64 	%rd56, %rd1, %rd55;
	ld.global.u32 	%r129, [%rd56];
	sad.u32 	%r130, %r127, %r129, %r125;
	add.s32 	%r131, %r240, 6;
	mul.wide.u32 	%rd57, %r131, 4;
	add.s64 	%rd58, %rd1, %rd57;
	ld.global.u32 	%r132, [%rd58];
	add.s32 	%r133, %r241, 6;
	mul.wide.u32 	%rd59, %r133, 4;
	add.s64 	%rd60, %rd1, %rd59;
	ld.global.u32 	%r134, [%rd60];
	sad.u32 	%r135, %r132, %r134, %r130;
	add.s32 	%r136, %r240, 7;
	mul.wide.u32 	%rd61, %r136, 4;
	add.s64 	%rd62, %rd1, %rd61;
	ld.global.u32 	%r137, [%rd62];
	add.s32 	%r138, %r241, 7;
	mul.wide.u32 	%rd63, %r138, 4;
	add.s64 	%rd64, %rd1, %rd63;
	ld.global.u32 	%r139, [%rd64];
	sad.u32 	%r140, %r137, %r139, %r135;
	mul.wide.u32 	%rd65, %r101, 4;
	add.s64 	%rd66, %rd1, %rd65;
	ld.global.u32 	%r141, [%rd66];
	mul.wide.u32 	%rd67, %r103, 4;
	add.s64 	%rd68, %rd1, %rd67;
	ld.global.u32 	%r142, [%rd68];
	sad.u32 	%r253, %r141, %r142, %r140;
	add.s32 	%r242, %r242, 16;
	add.s32 	%r241, %r241, 16;
	add.s32 	%r240, %r240, 16;
	setp.ne.s32 	%p4, %r242, 0;
	mov.u32 	%r248, %r22;
	@%p4 bra 	$L__BB0_16;
$L__BB0_17:
	setp.eq.s32 	%p5, %r18, 0;
	@%p5 bra 	$L__BB0_27;
	setp.lt.u32 	%p6, %r19, 7;
	@%p6 bra 	$L__BB0_20;
	add.s32 	%r144, %r248, %r2;
	mul.wide.u32 	%rd69, %r144, 4;
	add.s64 	%rd70, %rd1, %rd69;
	ld.global.u32 	%r145, [%rd70];
	add.s32 	%r146, %r248, %r27;
	mul.wide.u32 	%rd71, %r146, 4;
	add.s64 	%rd72, %rd1, %rd71;
	ld.global.u32 	%r147, [%rd72];
	sad.u32 	%r148, %r145, %r147, %r253;
	add.s32 	%r149, %r144, 1;
	mul.wide.u32 	%rd73, %r149, 4;
	add.s64 	%rd74, %rd1, %rd73;
	ld.global.u32 	%r150, [%rd74];
	add.s32 	%r151, %r146, 1;
	mul.wide.u32 	%rd75, %r151, 4;
	add.s64 	%rd76, %rd1, %rd75;
	ld.global.u32 	%r152, [%rd76];
	sad.u32 	%r153, %r150, %r152, %r148;
	add.s32 	%r154, %r144, 2;
	mul.wide.u32 	%rd77, %r154, 4;
	add.s64 	%rd78, %rd1, %rd77;
	ld.global.u32 	%r155, [%rd78];
	add.s32 	%r156, %r146, 2;
	mul.wide.u32 	%rd79, %r156, 4;
	add.s64 	%rd80, %rd1, %rd79;
	ld.global.u32 	%r157, [%rd80];
	sad.u32 	%r158, %r155, %r157, %r153;
	add.s32 	%r159, %r144, 3;
	mul.wide.u32 	%rd81, %r159, 4;
	add.s64 	%rd82, %rd1, %rd81;
	ld.global.u32 	%r160, [%rd82];
	add.s32 	%r161, %r146, 3;
	mul.wide.u32 	%rd83, %r161, 4;
	add.s64 	%rd84, %rd1, %rd83;
	ld.global.u32 	%r162, [%rd84];
	sad.u32 	%r163, %r160, %r162, %r158;
	add.s32 	%r164, %r144, 4;
	mul.wide.u32 	%rd85, %r164, 4;
	add.s64 	%rd86, %rd1, %rd85;
	ld.global.u32 	%r165, [%rd86];
	add.s32 	%r166, %r146, 4;
	mul.wide.u32 	%rd87, %r166, 4;
	add.s64 	%rd88, %rd1, %rd87;
	ld.global.u32 	%r167, [%rd88];
	sad.u32 	%r168, %r165, %r167, %r163;
	add.s32 	%r169, %r144, 5;
	mul.wide.u32 	%rd89, %r169, 4;
	add.s64 	%rd90, %rd1, %rd89;
	ld.global.u32 	%r170, [%rd90];
	add.s32 	%r171, %r146, 5;
	mul.wide.u32 	%rd91, %r171, 4;
	add.s64 	%rd92, %rd1, %rd91;
	ld.global.u32 	%r172, [%rd92];
	sad.u32 	%r173, %r170, %r172, %r168;
	add.s32 	%r174, %r144, 6;
	mul.wide.u32 	%rd93, %r174, 4;
	add.s64 	%rd94, %rd1, %rd93;
	ld.global.u32 	%r175, [%rd94];
	add.s32 	%r176, %r146, 6;
	mul.wide.u32 	%rd95, %r176, 4;
	add.s64 	%rd96, %rd1, %rd95;
	ld.global.u32 	%r177, [%rd96];
	sad.u32 	%r178, %r175, %r177, %r173;
	add.s32 	%r179, %r144, 7;
	mul.wide.u32 	%rd97, %r179, 4;
	add.s64 	%rd98, %rd1, %rd97;
	ld.global.u32 	%r180, [%rd98];
	add.s32 	%r181, %r146, 7;
	mul.wide.u32 	%rd99, %r181, 4;
	add.s64 	%rd100, %rd1, %rd99;
	ld.global.u32 	%r182, [%rd100];
	sad.u32 	%r253, %r180, %r182, %r178;
	add.s32 	%r248, %r248, 8;
$L__BB0_20:
	setp.eq.s32 	%p7, %r20, 0;
	@%p7 bra 	$L__BB0_27;
	setp.lt.u32 	%p8, %r21, 3;
	@%p8 bra 	$L__BB0_23;
	add.s32 	%r184, %r248, %r2;
	mul.wide.u32 	%rd101, %r184, 4;
	add.s64 	%rd102, %rd1, %rd101;
	ld.global.u32 	%r185, [%rd102];
	add.s32 	%r186, %r248, %r27;
	mul.wide.u32 	%rd103, %r186, 4;
	add.s64 	%rd104, %rd1, %rd103;
	ld.global.u32 	%r187, [%rd104];
	sad.u32 	%r188, %r185, %r187, %r253;
	add.s32 	%r189, %r184, 1;
	mul.wide.u32 	%rd105, %r189, 4;
	add.s64 	%rd106, %rd1, %rd105;
	ld.global.u32 	%r190, [%rd106];
	add.s32 	%r191, %r186, 1;
	mul.wide.u32 	%rd107, %r191, 4;
	add.s64 	%rd108, %rd1, %rd107;
	ld.global.u32 	%r192, [%rd108];
	sad.u32 	%r193, %r190, %r192, %r188;
	add.s32 	%r194, %r184, 2;
	mul.wide.u32 	%rd109, %r194, 4;
	add.s64 	%rd110, %rd1, %rd109;
	ld.global.u32 	%r195, [%rd110];
	add.s32 	%r196, %r186, 2;
	mul.wide.u32 	%rd111, %r196, 4;
	add.s64 	%rd112, %rd1, %rd111;
	ld.global.u32 	%r197, [%rd112];
	sad.u32 	%r198, %r195, %r197, %r193;
	add.s32 	%r199, %r184, 3;
	mul.wide.u32 	%rd113, %r199, 4;
	add.s64 	%rd114, %rd1, %rd113;
	ld.global.u32 	%r200, [%rd114];
	add.s32 	%r201, %r186, 3;
	mul.wide.u32 	%rd115, %r201, 4;
	add.s64 	%rd116, %rd1, %rd115;
	ld.global.u32 	%r202, [%rd116];
	sad.u32 	%r253, %r200, %r202, %r198;
	add.s32 	%r248, %r248, 4;
$L__BB0_23:
	setp.eq.s32 	%p9, %r23, 0;
	@%p9 bra 	$L__BB0_27;
	setp.eq.s32 	%p10, %r23, 1;
	add.s32 	%r50, %r248, %r2;
	mul.wide.u32 	%rd117, %r50, 4;
	add.s64 	%rd118, %rd1, %rd117;
	ld.global.u32 	%r203, [%rd118];
	add.s32 	%r51, %r248, %r27;
	mul.wide.u32 	%rd119, %r51, 4;
	add.s64 	%rd120, %rd1, %rd119;
	ld.global.u32 	%r204, [%rd120];
	sad.u32 	%r253, %r203, %r204, %r253;
	@%p10 bra 	$L__BB0_27;
	setp.eq.s32 	%p11, %r23, 2;
	add.s32 	%r205, %r50, 1;
	mul.wide.u32 	%rd121, %r205, 4;
	add.s64 	%rd122, %rd1, %rd121;
	ld.global.u32 	%r206, [%rd122];
	add.s32 	%r207, %r51, 1;
	mul.wide.u32 	%rd123, %r207, 4;
	add.s64 	%rd124, %rd1, %rd123;
	ld.global.u32 	%r208, [%rd124];
	sad.u32 	%r253, %r206, %r208, %r253;
	@%p11 bra 	$L__BB0_27;
	add.s32 	%r209, %r50, 2;
	mul.wide.u32 	%rd125, %r209, 4;
	add.s64 	%rd126, %rd1, %rd125;
	ld.global.u32 	%r210, [%rd126];
	add.s32 	%r211, %r51, 2;
	mul.wide.u32 	%rd127, %r211, 4;
	add.s64 	%rd128, %rd1, %rd127;
	ld.global.u32 	%r212, [%rd128];
	sad.u32 	%r253, %r210, %r212, %r253;
$L__BB0_27:
	add.s32 	%r213, %r239, %r3;
	mul.wide.u32 	%rd129, %r213, 4;
	add.s64 	%rd130, %rd2, %rd129;
	st.global.u32 	[%rd130], %r253;
	add.s32 	%r239, %r239, 1;
	setp.ne.s32 	%p12, %r239, %r58;
	@%p12 bra 	$L__BB0_14;
$L__BB0_28:
	ret;

}


// ===== COMPILED SASS (sm_100) =====

	.target	sm_100

	.elftype	@"ET_EXEC"


//--------------------- .note.nv.tkinfo           --------------------------
	.section	.note.nv.tkinfo,"",@"SHT_NOTE"
	.sectionflags	@"SHF_NOTE_NV_TKINFO"
	.tkinfo
        /*0018*/ 	.word	0x00000002
        /*0030*/ 	.string	""
        /*0030*/ 	.string	"ptxas"
        /*0030*/ 	.string	"Cuda compilation tools, release 13.0, V13.0.88"
        /*0030*/ 	.string	"Build cuda_13.0.r13.0/compiler.36424714_0"
        /*0030*/ 	.string	"-arch sm_100 -m 64 "



//--------------------- .note.nv.cuinfo           --------------------------
	.section	.note.nv.cuinfo,"",@"SHT_NOTE"
	.sectionflags	@"SHF_NOTE_NV_CUINFO"
        /*0018*/ 	.short	0x0002
        /*001a*/ 	.short	0x0064
        /*001c*/ 	.short	0x0082
	.zero		2


//--------------------- .nv.info                  --------------------------
	.section	.nv.info,"",@"SHT_CUDA_INFO"
	.align	4


	//----- nvinfo : EIATTR_REGCOUNT
	.align		4
        /*0000*/ 	.byte	0x04, 0x2f
        /*0002*/ 	.short	(.L_1 - .L_0)
	.align		4
.L_0:
        /*0004*/ 	.word	index@(_Z10m_distancePjS_jj)
        /*0008*/ 	.word	0x00000020


	//----- nvinfo : EIATTR_FRAME_SIZE
	.align		4
.L_1:
        /*000c*/ 	.byte	0x04, 0x11
        /*000e*/ 	.short	(.L_3 - .L_2)
	.align		4
.L_2:
        /*0010*/ 	.word	index@(_Z10m_distancePjS_jj)
        /*0014*/ 	.word	0x00000000


	//----- nvinfo : EIATTR_MIN_STACK_SIZE
	.align		4
.L_3:
        /*0018*/ 	.byte	0x04, 0x12
        /*001a*/ 	.short	(.L_5 - .L_4)
	.align		4
.L_4:
        /*001c*/ 	.word	index@(_Z10m_distancePjS_jj)
        /*0020*/ 	.word	0x00000000
.L_5:


//--------------------- .nv.compat                --------------------------
	.section	.nv.compat,"",@"SHT_CUDA_COMPAT_INFO"
	.align	4
        /*0000*/ 	.byte	0x02, 0x09, 0x00, 0x00, 0x02, 0x02, 0x01, 0x00, 0x02, 0x05, 0x05, 0x00, 0x03, 0x07, 0x01, 0x01
        /*0010*/ 	.byte	0x02, 0x03, 0x00, 0x00, 0x02, 0x06, 0x01, 0x00, 0x04, 0x0b, 0x08, 0x00, 0x09, 0x00, 0x00, 0x00
        /*0020*/ 	.byte	0x00, 0x00, 0x00, 0x00


//--------------------- .nv.info._Z10m_distancePjS_jj --------------------------
	.section	.nv.info._Z10m_distancePjS_jj,"",@"SHT_CUDA_INFO"
	.sectionflags	@""
	.align	4


	//----- nvinfo : EIATTR_CUDA_API_VERSION
	.align		4
        /*0000*/ 	.byte	0x04, 0x37
        /*0002*/ 	.short	(.L_7 - .L_6)
.L_6:
        /*0004*/ 	.word	0x00000082


	//----- nvinfo : EIATTR_KPARAM_INFO
	.align		4
.L_7:
        /*0008*/ 	.byte	0x04, 0x17
        /*000a*/ 	.short	(.L_9 - .L_8)
.L_8:
        /*000c*/ 	.word	0x00000000
        /*0010*/ 	.short	0x0003
        /*0012*/ 	.short	0x0014
        /*0014*/ 	.byte	0x00, 0xf0, 0x11, 0x00


	//----- nvinfo : EIATTR_KPARAM_INFO
	.align		4
.L_9:
        /*0018*/ 	.byte	0x04, 0x17
        /*001a*/ 	.short	(.L_11 - .L_10)
.L_10:
        /*001c*/ 	.word	0x00000000
        /*0020*/ 	.short	0x0002
        /*0022*/ 	.short	0x0010
        /*0024*/ 	.byte	0x00, 0xf0, 0x11, 0x00


	//----- nvinfo : EIATTR_KPARAM_INFO
	.align		4
.L_11:
        /*0028*/ 	.byte	0x04, 0x17
        /*002a*/ 	.short	(.L_13 - .L_12)
.L_12:
        /*002c*/ 	.word	0x00000000
        /*0030*/ 	.short	0x0001
        /*0032*/ 	.short	0x0008
        /*0034*/ 	.byte	0x00, 0xf5, 0x21, 0x00


	//----- nvinfo : EIATTR_KPARAM_INFO
	.align		4
.L_13:
        /*0038*/ 	.byte	0x04, 0x17
        /*003a*/ 	.short	(.L_15 - .L_14)
.L_14:
        /*003c*/ 	.word	0x00000000
        /*0040*/ 	.short	0x0000
        /*0042*/ 	.short	0x0000
        /*0044*/ 	.byte	0x00, 0xf5, 0x21, 0x00


	//----- nvinfo : EIATTR_SPARSE_MMA_MASK
	.align		4
.L_15:
        /*0048*/ 	.byte	0x03, 0x50
        /*004a*/ 	.short	0x0000


	//----- nvinfo : EIATTR_MAXREG_COUNT
	.align		4
        /*004c*/ 	.byte	0x03, 0x1b
        /*004e*/ 	.short	0x00ff


	//----- nvinfo : EIATTR_MERCURY_ISA_VERSION
	.align		4
        /*0050*/ 	.byte	0x03, 0x5f
        /*0052*/ 	.short	0x0101


	//----- nvinfo : EIATTR_VRC_CTA_INIT_COUNT
	.align		4
        /*0054*/ 	.byte	0x02, 0x4a
	.zero		1
	.zero		1


	//----- nvinfo : EIATTR_EXIT_INSTR_OFFSETS
	.align		4
        /*0058*/ 	.byte	0x04, 0x1c
        /*005a*/ 	.short	(.L_17 - .L_16)


	//   ....[0]....
.L_16:
        /*005c*/ 	.word	0x00000070


	//   ....[1]....
        /*0060*/ 	.word	0x00000300


	//   ....[2]....
        /*0064*/ 	.word	0x00000430


	//   ....[3]....
        /*0068*/ 	.word	0x00000500


	//   ....[4]....
        /*006c*/ 	.word	0x00000550


	//   ....[5]....
        /*0070*/ 	.word	0x00001600


	//----- nvinfo : EIATTR_CBANK_PARAM_SIZE
	.align		4
.L_17:
        /*0074*/ 	.byte	0x03, 0x19
        /*0076*/ 	.short	0x0018


	//----- nvinfo : EIATTR_PARAM_CBANK
	.align		4
        /*0078*/ 	.byte	0x04, 0x0a
        /*007a*/ 	.short	(.L_19 - .L_18)
	.align		4
.L_18:
        /*007c*/ 	.word	index@(.nv.constant0._Z10m_distancePjS_jj)
        /*0080*/ 	.short	0x0380
        /*0082*/ 	.short	0x0018


	//----- nvinfo : EIATTR_SW_WAR
	.align		4
.L_19:
        /*0084*/ 	.byte	0x04, 0x36
        /*0086*/ 	.short	(.L_21 - .L_20)
.L_20:
        /*0088*/ 	.word	0x00000008
.L_21:


//--------------------- .nv.callgraph             --------------------------
	.section	.nv.callgraph,"",@"SHT_CUDA_CALLGRAPH"
	.align	4
	.sectionentsize	8
	.align		4
        /*0000*/ 	.word	0x00000000
	.align		4
        /*0004*/ 	.word	0xffffffff
	.align		4
        /*0008*/ 	.word	0x00000000
	.align		4
        /*000c*/ 	.word	0xfffffffe
	.align		4
        /*0010*/ 	.word	0x00000000
	.align		4
        /*0014*/ 	.word	0xfffffffd
	.align		4
        /*0018*/ 	.word	0x00000000
	.align		4
        /*001c*/ 	.word	0xfffffffc


//--------------------- .text._Z10m_distancePjS_jj --------------------------
	.section	.text._Z10m_distancePjS_jj,"ax",@progbits
	.align	128
        .global         _Z10m_distancePjS_jj
        .type           _Z10m_distancePjS_jj,@function
        .size           _Z10m_distancePjS_jj,(.L_x_12 - _Z10m_distancePjS_jj)
        .other          _Z10m_distancePjS_jj,@"STO_CUDA_ENTRY STV_DEFAULT"
_Z10m_distancePjS_jj:
.text._Z10m_distancePjS_jj:
[----:B------:R-:W-:Y:S01]  /*0000*/  LDC R1, c[0x0][0x37c] ;  /* 0x0000df00ff017b82 */ /* 0x000fe20000000800 */
[----:B------:R-:W0:Y:S07]  /*0010*/  S2R R5, SR_TID.X ;  /* 0x0000000000057919 */ /* 0x000e2e0000002100 */
[----:B------:R-:W0:Y:S08]  /*0020*/  S2UR UR4, SR_CTAID.X ;  /* 0x00000000000479c3 */ /* 0x000e300000002500 */
[----:B------:R-:W0:Y:S08]  /*0030*/  LDC R0, c[0x0][0x360] ;  /* 0x0000d800ff007b82 */ /* 0x000e300000000800 */
[----:B------:R-:W1:Y:S01]  /*0040*/  LDC R3, c[0x0][0x394] ;  /* 0x0000e500ff037b82 */ /* 0x000e620000000800 */
[----:B0-----:R-:W-:-:S05]  /*0050*/  IMAD R0, R0, UR4, R5 ;  /* 0x0000000400007c24 */ /* 0x001fca000f8e0205 */
[----:B-1----:R-:W-:-:S13]  /*0060*/  ISETP.GE.U32.AND P0, PT, R0, R3, PT ;  /* 0x000000030000720c */ /* 0x002fda0003f06070 */
[----:B------:R-:W-:Y:S05]  /*0070*/  @P0 EXIT ;  /* 0x000000000000094d */ /* 0x000fea0003800000 */
[----:B------:R-:W0:Y:S01]  /*0080*/  LDC R7, c[0x0][0x390] ;  /* 0x0000e400ff077b82 */ /* 0x000e220000000800 */
[----:B------:R-:W1:Y:S01]  /*0090*/  LDCU.64 UR4, c[0x0][0x358] ;  /* 0x00006b00ff0477ac */ /* 0x000e620008000a00 */
[----:B0-----:R-:W-:-:S13]  /*00a0*/  ISETP.NE.AND P0, PT, R7, RZ, PT ;  /* 0x000000ff0700720c */ /* 0x001fda0003f05270 */
[----:B-1----:R-:W-:Y:S05]  /*00b0*/  @P0 BRA `(.L_x_0) ;  /* 0x0000000400280947 */ /* 0x002fea0003800000 */
[C---:B------:R-:W-:Y:S01]  /*00c0*/  ISETP.GE.U32.AND P0, PT, R3.reuse, 0x8, PT ;  /* 0x000000080300780c */ /* 0x040fe20003f06070 */
[----:B------:R-:W-:Y:S01]  /*00d0*/  HFMA2 R2, -RZ, RZ, 0, 0 ;  /* 0x00000000ff027431 */ /* 0x000fe200000001ff */
[----:B------:R-:W-:-:S04]  /*00e0*/  LOP3.LUT R22, R3, 0x7, RZ, 0xc0, !PT ;  /* 0x0000000703167812 */ /* 0x000fc800078ec0ff */
[----:B------:R-:W-:-:S07]  /*00f0*/  ISETP.NE.AND P1, PT, R22, RZ, PT ;  /* 0x000000ff1600720c */ /* 0x000fce0003f25270 */
[----:B------:R-:W-:Y:S06]  /*0100*/  @!P0 BRA `(.L_x_1) ;  /* 0x00000000007c8947 */ /* 0x000fec0003800000 */
[----:B------:R-:W0:Y:S01]  /*0110*/  LDC.64 R4, c[0x0][0x388] ;  /* 0x0000e200ff047b82 */ /* 0x000e220000000a00 */
[----:B------:R-:W-:Y:S01]  /*0120*/  LOP3.LUT R2, R3, 0xfffffff8, RZ, 0xc0, !PT ;  /* 0xfffffff803027812 */ /* 0x000fe200078ec0ff */
[----:B------:R-:W-:-:S03]  /*0130*/  IMAD R7, R0, R3, 0x3 ;  /* 0x0000000300077424 */ /* 0x000fc600078e0203 */
[----:B------:R-:W-:-:S07]  /*0140*/  IADD3 R6, PT, PT, -R2, RZ, RZ ;  /* 0x000000ff02067210 */ /* 0x000fce0007ffe1ff */
.L_x_2:
[C---:B-1----:R-:W-:Y:S01]  /*0150*/  VIADD R13, R7.reuse, 0xfffffffd ;  /* 0xfffffffd070d7836 */ /* 0x042fe20000000000 */
[C---:B------:R-:W-:Y:S01]  /*0160*/  IADD3 R15, PT, PT, R7.reuse, -0x2, RZ ;  /* 0xfffffffe070f7810 */ /* 0x040fe20007ffe0ff */
[----:B------:R-:W-:Y:S01]  /*0170*/  VIADD R11, R7, 0x1 ;  /* 0x00000001070b7836 */ /* 0x000fe20000000000 */
[----:B------:R-:W-:Y:S01]  /*0180*/  IADD3 R6, PT, PT, R6, 0x8, RZ ;  /* 0x0000000806067810 */ /* 0x000fe20007ffe0ff */
[--C-:B0-----:R-:W-:Y:S01]  /*0190*/  IMAD.WIDE.U32 R12, R13, 0x4, R4.reuse ;  /* 0x000000040d0c7825 */ /* 0x101fe200078e0004 */
[C---:B------:R-:W-:Y:S02]  /*01a0*/  IADD3 R17, PT, PT, R7.reuse, -0x1, RZ ;  /* 0xffffffff07117810 */ /* 0x040fe40007ffe0ff */
[----:B------:R-:W-:Y:S01]  /*01b0*/  IADD3 R19, PT, PT, R7, 0x2, RZ ;  /* 0x0000000207137810 */ /* 0x000fe20007ffe0ff */
[--C-:B------:R-:W-:Y:S01]  /*01c0*/  IMAD.WIDE.U32 R14, R15, 0x4, R4.reuse ;  /* 0x000000040f0e7825 */ /* 0x100fe200078e0004 */
[----:B------:R-:W-:Y:S01]  /*01d0*/  ISETP.NE.AND P0, PT, R6, RZ, PT ;  /* 0x000000ff0600720c */ /* 0x000fe20003f05270 */
[----:B------:R0:W-:Y:S01]  /*01e0*/  STG.E desc[UR4][R12.64], RZ ;  /* 0x000000ff0c007986 */ /* 0x0001e2000c101904 */
[----:B------:R-:W-:Y:S01]  /*01f0*/  IADD3 R21, PT, PT, R7, 0x3, RZ ;  /* 0x0000000307157810 */ /* 0x000fe20007ffe0ff */
[----:B------:R-:W-:-:S02]  /*0200*/  IMAD.WIDE.U32 R16, R17, 0x4, R4 ;  /* 0x0000000411107825 */ /* 0x000fc400078e0004 */
[----:B------:R1:W-:Y:S02]  /*0210*/  STG.E desc[UR4][R14.64], RZ ;  /* 0x000000ff0e007986 */ /* 0x0003e4000c101904 */
[C---:B------:R-:W-:Y:S02]  /*0220*/  VIADD R23, R7.reuse, 0x4 ;  /* 0x0000000407177836 */ /* 0x040fe40000000000 */
[C-C-:B------:R-:W-:Y:S01]  /*0230*/  IMAD.WIDE.U32 R8, R7.reuse, 0x4, R4.reuse ;  /* 0x0000000407087825 */ /* 0x140fe200078e0004 */
[----:B------:R1:W-:Y:S01]  /*0240*/  STG.E desc[UR4][R16.64], RZ ;  /* 0x000000ff10007986 */ /* 0x0003e2000c101904 */
[----:B------:R-:W-:Y:S02]  /*0250*/  IADD3 R7, PT, PT, R7, 0x8, RZ ;  /* 0x0000000807077810 */ /* 0x000fe40007ffe0ff */
[--C-:B------:R-:W-:Y:S01]  /*0260*/  IMAD.WIDE.U32 R10, R11, 0x4, R4.reuse ;  /* 0x000000040b0a7825 */ /* 0x100fe200078e0004 */
[----:B------:R1:W-:Y:S03]  /*0270*/  STG.E desc[UR4][R8.64], RZ ;  /* 0x000000ff08007986 */ /* 0x0003e6000c101904 */
[--C-:B------:R-:W-:Y:S01]  /*0280*/  IMAD.WIDE.U32 R18, R19, 0x4, R4.reuse ;  /* 0x0000000413127825 */ /* 0x100fe200078e0004 */
[----:B------:R1:W-:Y:S03]  /*0290*/  STG.E desc[UR4][R10.64], RZ ;  /* 0x000000ff0a007986 */ /* 0x0003e6000c101904 */
[--C-:B------:R-:W-:Y:S01]  /*02a0*/  IMAD.WIDE.U32 R20, R21, 0x4, R4.reuse ;  /* 0x0000000415147825 */ /* 0x100fe200078e0004 */
[----:B------:R1:W-:Y:S03]  /*02b0*/  STG.E desc[UR4][R18.64], RZ ;  /* 0x000000ff12007986 */ /* 0x0003e6000c101904 */
[----:B0-----:R-:W-:Y:S01]  /*02c0*/  IMAD.WIDE.U32 R12, R23, 0x4, R4 ;  /* 0x00000004170c7825 */ /* 0x001fe200078e0004 */
[----:B------:R1:W-:Y:S04]  /*02d0*/  STG.E desc[UR4][R20.64], RZ ;  /* 0x000000ff14007986 */ /* 0x0003e8000c101904 */
[----:B------:R1:W-:Y:S01]  /*02e0*/  STG.E desc[UR4][R12.64], RZ ;  /* 0x000000ff0c007986 */ /* 0x0003e2000c101904 */
[----:B------:R-:W-:Y:S05]  /*02f0*/  @P0 BRA `(.L_x_2) ;  /* 0xfffffffc00940947 */ /* 0x000fea000383ffff */
.L_x_1:
[----:B------:R-:W-:Y:S05]  /*0300*/  @!P1 EXIT ;  /* 0x000000000000994d */ /* 0x000fea0003800000 */
[----:B------:R-:W-:Y:S02]  /*0310*/  ISETP.GE.U32.AND P0, PT, R22, 0x4, PT ;  /* 0x000000041600780c */ /* 0x000fe40003f06070 */
[----:B-1----:R-:W-:-:S04]  /*0320*/  LOP3.LUT R12, R3, 0x3, RZ, 0xc0, !PT ;  /* 0x00000003030c7812 */ /* 0x002fc800078ec0ff */
[----:B------:R-:W-:-:S07]  /*0330*/  ISETP.NE.AND P1, PT, R12, RZ, PT ;  /* 0x000000ff0c00720c */ /* 0x000fce0003f25270 */
[----:B------:R-:W-:Y:S06]  /*0340*/  @!P0 BRA `(.L_x_3) ;  /* 0x0000000000388947 */ /* 0x000fec0003800000 */
[----:B------:R-:W0:Y:S01]  /*0350*/  LDC.64 R10, c[0x0][0x388] ;  /* 0x0000e200ff0a7b82 */ /* 0x000e220000000a00 */
[----:B------:R-:W-:Y:S02]  /*0360*/  IMAD R5, R0, R3, R2 ;  /* 0x0000000300057224 */ /* 0x000fe400078e0202 */
[----:B------:R-:W-:Y:S02]  /*0370*/  VIADD R2, R2, 0x4 ;  /* 0x0000000402027836 */ /* 0x000fe40000000000 */
[C---:B------:R-:W-:Y:S01]  /*0380*/  VIADD R7, R5.reuse, 0x1 ;  /* 0x0000000105077836 */ /* 0x040fe20000000000 */
[C---:B------:R-:W-:Y:S02]  /*0390*/  IADD3 R9, PT, PT, R5.reuse, 0x2, RZ ;  /* 0x0000000205097810 */ /* 0x040fe40007ffe0ff */
[C---:B------:R-:W-:Y:S01]  /*03a0*/  IADD3 R13, PT, PT, R5.reuse, 0x3, RZ ;  /* 0x00000003050d7810 */ /* 0x040fe20007ffe0ff */
[----:B0-----:R-:W-:-:S04]  /*03b0*/  IMAD.WIDE.U32 R4, R5, 0x4, R10 ;  /* 0x0000000405047825 */ /* 0x001fc800078e000a */
[--C-:B------:R-:W-:Y:S01]  /*03c0*/  IMAD.WIDE.U32 R6, R7, 0x4, R10.reuse ;  /* 0x0000000407067825 */ /* 0x100fe200078e000a */
[----:B------:R0:W-:Y:S03]  /*03d0*/  STG.E desc[UR4][R4.64], RZ ;  /* 0x000000ff04007986 */ /* 0x0001e6000c101904 */
[--C-:B------:R-:W-:Y:S01]  /*03e0*/  IMAD.WIDE.U32 R8, R9, 0x4, R10.reuse ;  /* 0x0000000409087825 */ /* 0x100fe200078e000a */
[----:B------:R0:W-:Y:S03]  /*03f0*/  STG.E desc[UR4][R6.64], RZ ;  /* 0x000000ff06007986 */ /* 0x0001e6000c101904 */
[----:B------:R-:W-:Y:S01]  /*0400*/  IMAD.WIDE.U32 R10, R13, 0x4, R10 ;  /* 0x000000040d0a7825 */ /* 0x000fe200078e000a */
[----:B------:R0:W-:Y:S04]  /*0410*/  STG.E desc[UR4][R8.64], RZ ;  /* 0x000000ff08007986 */ /* 0x0001e8000c101904 */
[----:B------:R0:W-:Y:S02]  /*0420*/  STG.E desc[UR4][R10.64], RZ ;  /* 0x000000ff0a007986 */ /* 0x0001e4000c101904 */
.L_x_3:
[----:B------:R-:W-:Y:S05]  /*0430*/  @!P1 EXIT ;  /* 0x000000000000994d */ /* 0x000fea0003800000 */
[----:B------:R-:W-:Y:S02]  /*0440*/  ISETP.NE.AND P0, PT, R12, 0x1, PT ;  /* 0x000000010c00780c */ /* 0x000fe40003f05270 */
[----:B0-----:R-:W-:-:S04]  /*0450*/  LOP3.LUT R4, R3, 0x1, RZ, 0xc0, !PT ;  /* 0x0000000103047812 */ /* 0x001fc800078ec0ff */
[----:B------:R-:W-:-:S07]  /*0460*/  ISETP.NE.U32.AND P1, PT, R4, 0x1, PT ;  /* 0x000000010400780c */ /* 0x000fce0003f25070 */
[----:B------:R-:W-:Y:S06]  /*0470*/  @!P0 BRA `(.L_x_4) ;  /* 0x0000000000208947 */ /* 0x000fec0003800000 */
[----:B------:R-:W0:Y:S01]  /*0480*/  LDC.64 R4, c[0x0][0x388] ;  /* 0x0000e200ff047b82 */ /* 0x000e220000000a00 */
[----:B------:R-:W-:Y:S01]  /*0490*/  IMAD R7, R0, R3, R2 ;  /* 0x0000000300077224 */ /* 0x000fe200078e0202 */
[----:B------:R-:W-:-:S04]  /*04a0*/  IADD3 R2, PT, PT, R2, 0x2, RZ ;  /* 0x0000000202027810 */ /* 0x000fc80007ffe0ff */
[C---:B------:R-:W-:Y:S01]  /*04b0*/  IADD3 R9, PT, PT, R7.reuse, 0x1, RZ ;  /* 0x0000000107097810 */ /* 0x040fe20007ffe0ff */
[----:B0-----:R-:W-:-:S04]  /*04c0*/  IMAD.WIDE.U32 R6, R7, 0x4, R4 ;  /* 0x0000000407067825 */ /* 0x001fc800078e0004 */
[----:B------:R-:W-:Y:S01]  /*04d0*/  IMAD.WIDE.U32 R4, R9, 0x4, R4 ;  /* 0x0000000409047825 */ /* 0x000fe200078e0004 */
[----:B------:R0:W-:Y:S04]  /*04e0*/  STG.E desc[UR4][R6.64], RZ ;  /* 0x000000ff06007986 */ /* 0x0001e8000c101904 */
[----:B------:R0:W-:Y:S02]  /*04f0*/  STG.E desc[UR4][R4.64], RZ ;  /* 0x000000ff04007986 */ /* 0x0001e4000c101904 */
.L_x_4:
[----:B------:R-:W-:Y:S05]  /*0500*/  @P1 EXIT ;  /* 0x000000000000194d */ /* 0x000fea0003800000 */
[----:B0-----:R-:W0:Y:S01]  /*0510*/  LDC.64 R4, c[0x0][0x388] ;  /* 0x0000e200ff047b82 */ /* 0x001e220000000a00 */
[----:B------:R-:W-:-:S04]  /*0520*/  IMAD R3, R0, R3, R2 ;  /* 0x0000000300037224 */ /* 0x000fc800078e0202 */
[----:B0-----:R-:W-:-:S05]  /*0530*/  IMAD.WIDE.U32 R2, R3, 0x4, R4 ;  /* 0x0000000403027825 */ /* 0x001fca00078e0004 */
[----:B------:R-:W-:Y:S01]  /*0540*/  STG.E desc[UR4][R2.64], RZ ;  /* 0x000000ff02007986 */ /* 0x000fe2000c101904 */
[----:B------:R-:W-:Y:S05]  /*0550*/  EXIT ;  /* 0x000000000000794d */ /* 0x000fea0003800000 */
.L_x_0:
[C---:B------:R-:W-:Y:S01]  /*0560*/  LOP3.LUT R2, R7.reuse, 0xf, RZ, 0xc0, !PT ;  /* 0x0000000f07027812 */ /* 0x040fe200078ec0ff */
[----:B------:R-:W-:Y:S01]  /*0570*/  IMAD R6, R0, R7, 0x7 ;  /* 0x0000000700067424 */ /* 0x000fe200078e0207 */
[----:B------:R-:W-:-:S03]  /*0580*/  LOP3.LUT R3, R7, 0x7, RZ, 0xc0, !PT ;  /* 0x0000000707037812 */ /* 0x000fc600078ec0ff */
[----:B------:R-:W-:Y:S01]  /*0590*/  VIADD R4, R2, 0xffffffff ;  /* 0xffffffff02047836 */ /* 0x000fe20000000000 */
[----:B------:R-:W-:-:S04]  /*05a0*/  IADD3 R5, PT, PT, R3, -0x1, RZ ;  /* 0xffffffff03057810 */ /* 0x000fc80007ffe0ff */
[----:B------:R-:W-:Y:S02]  /*05b0*/  ISETP.GE.U32.AND P0, PT, R4, 0x7, PT ;  /* 0x000000070400780c */ /* 0x000fe40003f06070 */
[----:B------:R-:W-:Y:S02]  /*05c0*/  LOP3.LUT R4, R7, 0xfffffff0, RZ, 0xc0, !PT ;  /* 0xfffffff007047812 */ /* 0x000fe400078ec0ff */
[----:B------:R-:W-:Y:S02]  /*05d0*/  ISETP.GE.U32.AND P1, PT, R5, 0x3, PT ;  /* 0x000000030500780c */ /* 0x000fe40003f26070 */
[----:B------:R-:W-:Y:S01]  /*05e0*/  LOP3.LUT R5, R7, 0x3, RZ, 0xc0, !PT ;  /* 0x0000000307057812 */ /* 0x000fe200078ec0ff */
[----:B------:R-:W-:Y:S01]  /*05f0*/  IMAD.MOV R8, RZ, RZ, -R4 ;  /* 0x000000ffff087224 */ /* 0x000fe200078e0a04 */
[----:B------:R-:W-:-:S09]  /*0600*/  MOV R7, RZ ;  /* 0x000000ff00077202 */ /* 0x000fd20000000f00 */
.L_x_10:
[----:B0-----:R-:W0:Y:S01]  /*0610*/  LDC R10, c[0x0][0x390] ;  /* 0x0000e400ff0a7b82 */ /* 0x001e220000000800 */
[----:B------:R-:W-:Y:S01]  /*0620*/  HFMA2 R9, -RZ, RZ, 0, 0 ;  /* 0x00000000ff097431 */ /* 0x000fe200000001ff */
[----:B------:R-:W-:Y:S02]  /*0630*/  MOV R22, RZ ;  /* 0x000000ff00167202 */ /* 0x000fe40000000f00 */
[----:B0-----:R-:W-:-:S13]  /*0640*/  ISETP.GE.U32.AND P2, PT, R10, 0x10, PT ;  /* 0x000000100a00780c */ /* 0x001fda0003f46070 */
[----:B------:R-:W-:Y:S05]  /*0650*/  @!P2 BRA `(.L_x_5) ;  /* 0x0000000400e4a947 */ /* 0x000fea0003800000 */
[----:B------:R-:W-:Y:S01]  /*0660*/  IMAD R11, R7, R10, 0x7 ;  /* 0x00000007070b7424 */ /* 0x000fe200078e020a */
[----:B------:R-:W-:Y:S01]  /*0670*/  MOV R9, R6 ;  /* 0x0000000600097202 */ /* 0x000fe20000000f00 */
[----:B------:R-:W-:Y:S01]  /*0680*/  IMAD.MOV.U32 R22, RZ, RZ, RZ ;  /* 0x000000ffff167224 */ /* 0x000fe200078e00ff */
[----:B------:R-:W-:-:S07]  /*0690*/  MOV R18, R8 ;  /* 0x0000000800127202 */ /* 0x000fce0000000f00 */
.L_x_6:
[----:B------:R-:W0:Y:S01]  /*06a0*/  LDC.64 R12, c[0x0][0x380] ;  /* 0x0000e000ff0c7b82 */ /* 0x000e220000000a00 */
[----:B------:R-:W-:Y:S01]  /*06b0*/  IADD3 R27, PT, PT, R11, -0x7, RZ ;  /* 0xfffffff90b1b7810 */ /* 0x000fe20007ffe0ff */
[----:B------:R-:W-:-:S04]  /*06c0*/  VIADD R25, R9, 0xfffffff9 ;  /* 0xfffffff909197836 */ /* 0x000fc80000000000 */
[----:B0-----:R-:W-:-:S04]  /*06d0*/  IMAD.WIDE.U32 R26, R27, 0x4, R12 ;  /* 0x000000041b1a7825 */ /* 0x001fc800078e000c */
[----:B------:R-:W-:Y:S02]  /*06e0*/  IMAD.WIDE.U32 R24, R25, 0x4, R12 ;  /* 0x0000000419187825 */ /* 0x000fe400078e000c */
[----:B------:R-:W2:Y:S04]  /*06f0*/  LDG.E R27, desc[UR4][R26.64] ;  /* 0x000000041a1b7981 */ /* 0x000ea8000c1e1900 */
[----:B------:R-:W2:Y:S01]  /*0700*/  LDG.E R23, desc[UR4][R24.64] ;  /* 0x0000000418177981 */ /* 0x000ea2000c1e1900 */
[----:B------:R-:W-:Y:S01]  /*0710*/  VIADD R17, R11, 0xfffffffa ;  /* 0xfffffffa0b117836 */ /* 0x000fe20000000000 */
[----:B------:R-:W-:-:S03]  /*0720*/  IADD3 R29, PT, PT, R9, -0x6, RZ ;  /* 0xfffffffa091d7810 */ /* 0x000fc60007ffe0ff */
[--C-:B------:R-:W-:Y:S01]  /*0730*/  IMAD.WIDE.U32 R16, R17, 0x4, R12.reuse ;  /* 0x0000000411107825 */ /* 0x100fe200078e000c */
[----:B------:R-:W-:Y:S02]  /*0740*/  IADD3 R15, PT, PT, R9, -0x5, RZ ;  /* 0xfffffffb090f7810 */ /* 0x000fe40007ffe0ff */
[----:B------:R-:W-:Y:S02]  /*0750*/  IADD3 R21, PT, PT, R11, -0x5, RZ ;  /* 0xfffffffb0b157810 */ /* 0x000fe40007ffe0ff */
[----:B------:R0:W3:Y:S01]  /*0760*/  LDG.E R25, desc[UR4][R16.64] ;  /* 0x0000000410197981 */ /* 0x0000e2000c1e1900 */
[----:B------:R-:W-:-:S04]  /*0770*/  IMAD.WIDE.U32 R28, R29, 0x4, R12 ;  /* 0x000000041d1c7825 */ /* 0x000fc800078e000c */
[--C-:B------:R-:W-:Y:S02]  /*0780*/  IMAD.WIDE.U32 R14, R15, 0x4, R12.reuse ;  /* 0x000000040f0e7825 */ /* 0x100fe400078e000c */
[----:B------:R-:W3:Y:S02]  /*0790*/  LDG.E R29, desc[UR4][R28.64] ;  /* 0x000000041c1d7981 */ /* 0x000ee4000c1e1900 */
[----:B------:R-:W-:Y:S01]  /*07a0*/  IMAD.WIDE.U32 R20, R21, 0x4, R12 ;  /* 0x0000000415147825 */ /* 0x000fe200078e000c */
[----:B0-----:R-:W-:Y:S01]  /*07b0*/  IADD3 R17, PT, PT, R11, -0x4, RZ ;  /* 0xfffffffc0b117810 */ /* 0x001fe20007ffe0ff */
[----:B------:R0:W4:Y:S02]  /*07c0*/  LDG.E R19, desc[UR4][R14.64] ;  /* 0x000000040e137981 */ /* 0x000124000c1e1900 */
[C---:B------:R-:W-:Y:S02]  /*07d0*/  VIADD R16, R9.reuse, 0xfffffffc ;  /* 0xfffffffc09107836 */ /* 0x040fe40000000000 */
[----:B------:R1:W4:Y:S01]  /*07e0*/  LDG.E R26, desc[UR4][R20.64] ;  /* 0x00000004141a7981 */ /* 0x000322000c1e1900 */
[----:B0-----:R-:W-:Y:S01]  /*07f0*/  IADD3 R15, PT, PT, R9, -0x3, RZ ;  /* 0xfffffffd090f7810 */ /* 0x001fe20007ffe0ff */
[----:B-1----:R-:W-:-:S04]  /*0800*/  VIADD R21, R11, 0xfffffffd ;  /* 0xfffffffd0b157836 */ /* 0x002fc80000000000 */
[----:B------:R-:W-:-:S06]  /*0810*/  IMAD.WIDE.U32 R14, R15, 0x4, R12 ;  /* 0x000000040f0e7825 */ /* 0x000fcc00078e000c */
[----:B------:R-:W5:Y:S01]  /*0820*/  LDG.E R14, desc[UR4][R14.64] ;  /* 0x000000040e0e7981 */ /* 0x000f62000c1e1900 */
[----:B--2---:R-:W-:Y:S01]  /*0830*/  VABSDIFF.U32 R24, R23, R27, R22 ;  /* 0x0000001b17187214 */ /* 0x004fe200000e0016 */
[----:B------:R-:W-:-:S04]  /*0840*/  IMAD.WIDE.U32 R22, R16, 0x4, R12 ;  /* 0x0000000410167825 */ /* 0x000fc800078e000c */
[--C-:B------:R-:W-:Y:S01]  /*0850*/  IMAD.WIDE.U32 R16, R17, 0x4, R12.reuse ;  /* 0x0000000411107825 */ /* 0x100fe200078e000c */
[----:B------:R0:W2:Y:S04]  /*0860*/  LDG.E R27, desc[UR4][R22.64] ;  /* 0x00000004161b7981 */ /* 0x0000a8000c1e1900 */
[----:B------:R1:W2:Y:S01]  /*0870*/  LDG.E R28, desc[UR4][R16.64] ;  /* 0x00000004101c7981 */ /* 0x0002a2000c1e1900 */
[----:B0-----:R-:W-:Y:S01]  /*0880*/  IADD3 R23, PT, PT, R11, -0x2, RZ ;  /* 0xfffffffe0b177810 */ /* 0x001fe20007ffe0ff */
[----:B-1----:R-:W-:Y:S01]  /*0890*/  IMAD.WIDE.U32 R16, R21, 0x4, R12 ;  /* 0x0000000415107825 */ /* 0x002fe200078e000c */
[----:B------:R-:W-:-:S03]  /*08a0*/  IADD3 R21, PT, PT, R9, -0x2, RZ ;  /* 0xfffffffe09157810 */ /* 0x000fc60007ffe0ff */
[--C-:B------:R-:W-:Y:S01]  /*08b0*/  IMAD.WIDE.U32 R22, R23, 0x4, R12.reuse ;  /* 0x0000000417167825 */ /* 0x100fe200078e000c */
[----:B------:R0:W5:Y:S03]  /*08c0*/  LDG.E R15, desc[UR4][R16.64] ;  /* 0x00000004100f7981 */ /* 0x000166000c1e1900 */
[----:B------:R-:W-:Y:S02]  /*08d0*/  IMAD.WIDE.U32 R20, R21, 0x4, R12 ;  /* 0x0000000415147825 */ /* 0x000fe400078e000c */
[----:B------:R1:W5:Y:S04]  /*08e0*/  LDG.E R23, desc[UR4][R22.64] ;  /* 0x0000000416177981 */ /* 0x000368000c1e1900 */
[----:B------:R5:W5:Y:S01]  /*08f0*/  LDG.E R20, desc[UR4][R20.64] ;  /* 0x0000000414147981 */ /* 0x000b62000c1e1900 */
[----:B---3--:R-:W-:-:S02]  /*0900*/  VABSDIFF.U32 R24, R29, R25, R24 ;  /* 0x000000191d187214 */ /* 0x008fc400000e0018 */
[----:B------:R-:W-:Y:S02]  /*0910*/  IADD3 R29, PT, PT, R11, -0x1, RZ ;  /* 0xffffffff0b1d7810 */ /* 0x000fe40007ffe0ff */
[----:B----4-:R-:W-:Y:S01]  /*0920*/  VABSDIFF.U32 R19, R19, R26, R24 ;  /* 0x0000001a13137214 */ /* 0x010fe200000e0018 */
[----:B------:R-:W-:Y:S02]  /*0930*/  VIADD R25, R9, 0xffffffff ;  /* 0xffffffff09197836 */ /* 0x000fe40000000000 */
[----:B0-----:R-:W-:Y:S01]  /*0940*/  IMAD.WIDE.U32 R16, R29, 0x4, R12 ;  /* 0x000000041d107825 */ /* 0x001fe200078e000c */
[----:B------:R-:W-:-:S03]  /*0950*/  IADD3 R29, PT, PT, R9, 0x1, RZ ;  /* 0x00000001091d7810 */ /* 0x000fc60007ffe0ff */
[----:B------:R-:W-:Y:S02]  /*0960*/  IMAD.WIDE.U32 R24, R25, 0x4, R12 ;  /* 0x0000000419187825 */ /* 0x000fe400078e000c */
[----:B------:R0:W3:Y:S02]  /*0970*/  LDG.E R17, desc[UR4][R16.64] ;  /* 0x0000000410117981 */ /* 0x0000e4000c1e1900 */
[----:B-1----:R-:W-:Y:S02]  /*0980*/  VIADD R22, R11, 0x1 ;  /* 0x000000010b167836 */ /* 0x002fe40000000000 */
[----:B------:R-:W3:Y:S01]  /*0990*/  LDG.E R24, desc[UR4][R24.64] ;  /* 0x0000000418187981 */ /* 0x000ee2000c1e1900 */
[----:B--2---:R-:W-:Y:S01]  /*09a0*/  VABSDIFF.U32 R19, R27, R28, R19 ;  /* 0x0000001c1b137214 */ /* 0x004fe200000e0013 */
[----:B------:R-:W-:-:S03]  /*09b0*/  IMAD.WIDE.U32 R26, R9, 0x4, R12 ;  /* 0x00000004091a7825 */ /* 0x000fc600078e000c */
[----:B-----5:R-:W-:Y:S01]  /*09c0*/  VABSDIFF.U32 R21, R14, R15, R19 ;  /* 0x0000000f0e157214 */ /* 0x020fe200000e0013 */
[----:B------:R-:W-:Y:S01]  /*09d0*/  IMAD.WIDE.U32 R14, R11, 0x4, R12 ;  /* 0x000000040b0e7825 */ /* 0x000fe200078e000c */
[----:B------:R1:W2:Y:S04]  /*09e0*/  LDG.E R19, desc[UR4][R26.64] ;  /* 0x000000041a137981 */ /* 0x0002a8000c1e1900 */
[----:B------:R4:W2:Y:S01]  /*09f0*/  LDG.E R25, desc[UR4][R14.64] ;  /* 0x000000040e197981 */ /* 0x0008a2000c1e1900 */
[----:B0-----:R-:W-:Y:S01]  /*0a00*/  VABSDIFF.U32 R16, R20, R23, R21 ;  /* 0x0000001714107214 */ /* 0x001fe200000e0015 */
[--C-:B------:R-:W-:Y:S01]  /*0a10*/  IMAD.WIDE.U32 R20, R29, 0x4, R12.reuse ;  /* 0x000000041d147825 */ /* 0x100fe200078e000c */
[----:B------:R-:W-:Y:S02]  /*0a20*/  IADD3 R29, PT, PT, R9, 0x2, RZ ;  /* 0x00000002091d7810 */ /* 0x000fe40007ffe0ff */
[----:B-1----:R-:W-:Y:S01]  /*0a30*/  IADD3 R27, PT, PT, R11, 0x2, RZ ;  /* 0x000000020b1b7810 */ /* 0x002fe20007ffe0ff */
[----:B------:R-:W-:-:S02]  /*0a40*/  IMAD.WIDE.U32 R22, R22, 0x4, R12 ;  /* 0x0000000416167825 */ /* 0x000fc400078e000c */
[----:B------:R-:W5:Y:S01]  /*0a50*/  LDG.E R20, desc[UR4][R20.64] ;  /* 0x0000000414147981 */ /* 0x000f62000c1e1900 */
[----:B----4-:R-:W-:Y:S01]  /*0a60*/  IADD3 R15, PT, PT, R11, 0x3, RZ ;  /* 0x000000030b0f7810 */ /* 0x010fe20007ffe0ff */
[----:B------:R-:W-:-:S04]  /*0a70*/  IMAD.WIDE.U32 R28, R29, 0x4, R12 ;  /* 0x000000041d1c7825 */ /* 0x000fc800078e000c */
[--C-:B------:R-:W-:Y:S02]  /*0a80*/  IMAD.WIDE.U32 R26, R27, 0x4, R12.reuse ;  /* 0x000000041b1a7825 */ /* 0x100fe400078e000c */
[----:B------:R-:W4:Y:S04]  /*0a90*/  LDG.E R28, desc[UR4][R28.64] ;  /* 0x000000041c1c7981 */ /* 0x000f28000c1e1900 */
[----:B------:R0:W5:Y:S01]  /*0aa0*/  LDG.E R21, desc[UR4][R22.64] ;  /* 0x0000000416157981 */ /* 0x000162000c1e1900 */
[----:B------:R-:W-:-:S03]  /*0ab0*/  IMAD.WIDE.U32 R14, R15, 0x4, R12 ;  /* 0x000000040f0e7825 */ /* 0x000fc600078e000c */
[----:B------:R-:W4:Y:S04]  /*0ac0*/  LDG.E R27, desc[UR4][R26.64] ;  /* 0x000000041a1b7981 */ /* 0x000f28000c1e1900 */
[----:B------:R1:W4:Y:S01]  /*0ad0*/  LDG.E R15, desc[UR4][R14.64] ;  /* 0x000000040e0f7981 */ /* 0x000322000c1e1900 */
[----:B0-----:R-:W-:-:S04]  /*0ae0*/  VIADD R23, R9, 0x3 ;  /* 0x0000000309177836 */ /* 0x001fc80000000000 */
[----:B------:R-:W-:-:S06]  /*0af0*/  IMAD.WIDE.U32 R22, R23, 0x4, R12 ;  /* 0x0000000417167825 */ /* 0x000fcc00078e000c */
[----:B------:R0:W4:Y:S01]  /*0b00*/  LDG.E R22, desc[UR4][R22.64] ;  /* 0x0000000416167981 */ /* 0x000122000c1e1900 */
[----:B---3--:R-:W-:Y:S02]  /*0b10*/  VABSDIFF.U32 R16, R24, R17, R16 ;  /* 0x0000001118107214 */ /* 0x008fe400000e0010 */
[C---:B------:R-:W-:Y:S02]  /*0b20*/  IADD3 R17, PT, PT, R9.reuse, 0x4, RZ ;  /* 0x0000000409117810 */ /* 0x040fe40007ffe0ff */
[C---:B------:R-:W-:Y:S02]  /*0b30*/  IADD3 R29, PT, PT, R9.reuse, 0x5, RZ ;  /* 0x00000005091d7810 */ /* 0x040fe40007ffe0ff */
[C---:B-1----:R-:W-:Y:S01]  /*0b40*/  IADD3 R14, PT, PT, R9.reuse, 0x7, RZ ;  /* 0x00000007090e7810 */ /* 0x042fe20007ffe0ff */
[----:B0-----:R-:W-:Y:S01]  /*0b50*/  VIADD R23, R9, 0x6 ;  /* 0x0000000609177836 */ /* 0x001fe20000000000 */
[----:B--2---:R-:W-:Y:S01]  /*0b60*/  VABSDIFF.U32 R19, R19, R25, R16 ;  /* 0x0000001913137214 */ /* 0x004fe200000e0010 */
[----:B------:R-:W-:-:S04]  /*0b70*/  IMAD.WIDE.U32 R16, R17, 0x4, R12 ;  /* 0x0000000411107825 */ /* 0x000fc800078e000c */
[----:B------:R-:W-:-:S04]  /*0b80*/  VIADD R25, R11, 0x4 ;  /* 0x000000040b197836 */ /* 0x000fc80000000000 */
[----:B------:R-:W-:-:S06]  /*0b90*/  IMAD.WIDE.U32 R24, R25, 0x4, R12 ;  /* 0x0000000419187825 */ /* 0x000fcc00078e000c */
[----:B------:R-:W2:Y:S01]  /*0ba0*/  LDG.E R24, desc[UR4][R24.64] ;  /* 0x0000000418187981 */ /* 0x000ea2000c1e1900 */
[----:B-----5:R-:W-:-:S03]  /*0bb0*/  VABSDIFF.U32 R20, R20, R21, R19 ;  /* 0x0000001514147214 */ /* 0x020fc600000e0013 */
[----:B------:R4:W2:Y:S01]  /*0bc0*/  LDG.E R19, desc[UR4][R16.64] ;  /* 0x0000000410137981 */ /* 0x0008a2000c1e1900 */
[----:B------:R-:W-:Y:S02]  /*0bd0*/  IADD3 R21, PT, PT, R11, 0x5, RZ ;  /* 0x000000050b157810 */ /* 0x000fe40007ffe0ff */
[----:B----4-:R-:W-:Y:S01]  /*0be0*/  VABSDIFF.U32 R16, R28, R27, R20 ;  /* 0x0000001b1c107214 */ /* 0x010fe200000e0014 */
[----:B------:R-:W-:Y:S01]  /*0bf0*/  IMAD.WIDE.U32 R28, R29, 0x4, R12 ;  /* 0x000000041d1c7825 */ /* 0x000fe200078e000c */
[----:B------:R-:W-:-:S03]  /*0c00*/  IADD3 R17, PT, PT, R11, 0x6, RZ ;  /* 0x000000060b117810 */ /* 0x000fc60007ffe0ff */
[----:B------:R-:W-:Y:S01]  /*0c10*/  IMAD.WIDE.U32 R26, R21, 0x4, R12 ;  /* 0x00000004151a7825 */ /* 0x000fe200078e000c */
[----:B------:R0:W3:Y:S01]  /*0c20*/  LDG.E R25, desc[UR4][R28.64] ;  /* 0x000000041c197981 */ /* 0x0000e2000c1e1900 */
[----:B------:R-:W-:Y:S02]  /*0c30*/  VABSDIFF.U32 R22, R22, R15, R16 ;  /* 0x0000000f16167214 */ /* 0x000fe400000e0010 */
[--C-:B------:R-:W-:Y:S02]  /*0c40*/  IMAD.WIDE.U32 R14, R14, 0x4, R12.reuse ;  /* 0x000000040e0e7825 */ /* 0x100fe400078e000c */
[----:B------:R1:W3:Y:S02]  /*0c50*/  LDG.E R26, desc[UR4][R26.64] ;  /* 0x000000041a1a7981 */ /* 0x0002e4000c1e1900 */
[----:B------:R-:W-:Y:S02]  /*0c60*/  IMAD.WIDE.U32 R16, R17, 0x4, R12 ;  /* 0x0000000411107825 */ /* 0x000fe400078e000c */
[----:B------:R4:W5:Y:S02]  /*0c70*/  LDG.E R14, desc[UR4][R14.64] ;  /* 0x000000040e0e7981 */ /* 0x000964000c1e1900 */
[----:B0-----:R-:W-:-:S02]  /*0c80*/  VIADD R29, R11, 0x7 ;  /* 0x000000070b1d7836 */ /* 0x001fc40000000000 */
[--C-:B------:R-:W-:Y:S01]  /*0c90*/  IMAD.WIDE.U32 R20, R23, 0x4, R12.reuse ;  /* 0x0000000417147825 */ /* 0x100fe200078e000c */
[----:B------:R-:W5:Y:S01]  /*0ca0*/  LDG.E R16, desc[UR4][R16.64] ;  /* 0x0000000410107981 */ /* 0x000f62000c1e1900 */
[----:B-1----:R-:W-:Y:S02]  /*0cb0*/  IADD3 R27, PT, PT, R9, 0x8, RZ ;  /* 0x00000008091b7810 */ /* 0x002fe40007ffe0ff */
[----:B------:R-:W-:Y:S01]  /*0cc0*/  IMAD.WIDE.U32 R28, R29, 0x4, R12 ;  /* 0x000000041d1c7825 */ /* 0x000fe200078e000c */
[----:B------:R0:W5:Y:S01]  /*0cd0*/  LDG.E R23, desc[UR4][R20.64] ;  /* 0x0000000414177981 */ /* 0x000162000c1e1900 */
[----:B----4-:R-:W-:-:S04]  /*0ce0*/  IADD3 R15, PT, PT, R11, 0x8, RZ ;  /* 0x000000080b0f7810 */ /* 0x010fc80007ffe0ff */
[----:B------:R-:W4:Y:S01]  /*0cf0*/  LDG.E R29, desc[UR4][R28.64] ;  /* 0x000000041c1d7981 */ /* 0x000f22000c1e1900 */
[----:B0-----:R-:W-:-:S04]  /*0d00*/  IMAD.WIDE.U32 R20, R27, 0x4, R12 ;  /* 0x000000041b147825 */ /* 0x001fc800078e000c */
[----:B------:R-:W-:Y:S02]  /*0d10*/  IMAD.WIDE.U32 R12, R15, 0x4, R12 ;  /* 0x000000040f0c7825 */ /* 0x000fe400078e000c */
[----:B------:R-:W4:Y:S04]  /*0d20*/  LDG.E R21, desc[UR4][R20.64] ;  /* 0x0000000414157981 */ /* 0x000f28000c1e1900 */
[----:B------:R-:W4:Y:S01]  /*0d30*/  LDG.E R12, desc[UR4][R12.64] ;  /* 0x000000040c0c7981 */ /* 0x000f22000c1e1900 */
[----:B------:R-:W-:-:S05]  /*0d40*/  VIADD R18, R18, 0x10 ;  /* 0x0000001012127836 */ /* 0x000fca0000000000 */
[----:B------:R-:W-:Y:S02]  /*0d50*/  ISETP.NE.AND P2, PT, R18, RZ, PT ;  /* 0x000000ff1200720c */ /* 0x000fe40003f45270 */
[----:B------:R-:W-:Y:S02]  /*0d60*/  IADD3 R11, PT, PT, R11, 0x10, RZ ;  /* 0x000000100b0b7810 */ /* 0x000fe40007ffe0ff */
[----:B------:R-:W-:Y:S02]  /*0d70*/  IADD3 R9, PT, PT, R9, 0x10, RZ ;  /* 0x0000001009097810 */ /* 0x000fe40007ffe0ff */
[----:B--2---:R-:W-:-:S04]  /*0d80*/  VABSDIFF.U32 R19, R19, R24, R22 ;  /* 0x0000001813137214 */ /* 0x004fc800000e0016 */
[----:B---3--:R-:W-:-:S04]  /*0d90*/  VABSDIFF.U32 R19, R25, R26, R19 ;  /* 0x0000001a19137214 */ /* 0x008fc800000e0013 */
[----:B-----5:R-:W-:-:S04]  /*0da0*/  VABSDIFF.U32 R16, R23, R16, R19 ;  /* 0x0000001017107214 */ /* 0x020fc800000e0013 */
[----:B----4-:R-:W-:-:S04]  /*0db0*/  VABSDIFF.U32 R14, R14, R29, R16 ;  /* 0x0000001d0e0e7214 */ /* 0x010fc800000e0010 */
[----:B------:R-:W-:Y:S01]  /*0dc0*/  VABSDIFF.U32 R22, R21, R12, R14 ;  /* 0x0000000c15167214 */ /* 0x000fe200000e000e */
[----:B------:R-:W-:Y:S06]  /*0dd0*/  @P2 BRA `(.L_x_6) ;  /* 0xfffffff800302947 */ /* 0x000fec000383ffff */
[----:B------:R-:W-:-:S07]  /*0de0*/  IMAD.MOV.U32 R9, RZ, RZ, R4 ;  /* 0x000000ffff097224 */ /* 0x000fce00078e0004 */
.L_x_5:
[----:B------:R-:W-:-:S13]  /*0df0*/  ISETP.NE.AND P2, PT, R2, RZ, PT ;  /* 0x000000ff0200720c */ /* 0x000fda0003f45270 */
[----:B------:R-:W-:Y:S05]  /*0e00*/  @!P2 BRA `(.L_x_7) ;  /* 0x0000000400dca947 */ /* 0x000fea0003800000 */
[----:B------:R-:W-:Y:S01]  /*0e10*/  ISETP.NE.AND P2, PT, R3, RZ, PT ;  /* 0x000000ff0300720c */ /* 0x000fe20003f45270 */
[----:B------:R-:W-:-:S12]  /*0e20*/  @!P0 BRA `(.L_x_8) ;  /* 0x0000000000e88947 */ /* 0x000fd80003800000 */
[----:B------:R-:W0:Y:S01]  /*0e30*/  LDC.64 R14, c[0x0][0x380] ;  /* 0x0000e000ff0e7b82 */ /* 0x000e220000000a00 */
[-CC-:B------:R-:W-:Y:S02]  /*0e40*/  IMAD R17, R7, R10.reuse, R9.reuse ;  /* 0x0000000a07117224 */ /* 0x180fe400078e0209 */
[----:B------:R-:W-:-:S03]  /*0e50*/  IMAD R21, R0, R10, R9 ;  /* 0x0000000a00157224 */ /* 0x000fc600078e0209 */
[----:B------:R-:W-:Y:S02]  /*0e60*/  IADD3 R13, PT, PT, R17, 0x1, RZ ;  /* 0x00000001110d7810 */ /* 0x000fe40007ffe0ff */
[----:B------:R-:W-:Y:S01]  /*0e70*/  IADD3 R19, PT, PT, R21, 0x1, RZ ;  /* 0x0000000115137810 */ /* 0x000fe20007ffe0ff */
[----:B0-----:R-:W-:-:S04]  /*0e80*/  IMAD.WIDE.U32 R24, R17, 0x4, R14 ;  /* 0x0000000411187825 */ /* 0x001fc800078e000e */
[--C-:B------:R-:W-:Y:S02]  /*0e90*/  IMAD.WIDE.U32 R26, R21, 0x4, R14.reuse ;  /* 0x00000004151a7825 */ /* 0x100fe400078e000e */
[----:B------:R-:W2:Y:S02]  /*0ea0*/  LDG.E R25, desc[UR4][R24.64] ;  /* 0x0000000418197981 */ /* 0x000ea4000c1e1900 */
[--C-:B------:R-:W-:Y:S02]  /*0eb0*/  IMAD.WIDE.U32 R12, R13, 0x4, R14.reuse ;  /* 0x000000040d0c7825 */ /* 0x100fe400078e000e */
[----:B------:R-:W2:Y:S02]  /*0ec0*/  LDG.E R23, desc[UR4][R26.64] ;  /* 0x000000041a177981 */ /* 0x000ea4000c1e1900 */
[----:B------:R-:W-:Y:S02]  /*0ed0*/  IMAD.WIDE.U32 R18, R19, 0x4, R14 ;  /* 0x0000000413127825 */ /* 0x000fe400078e000e */
[----:B------:R0:W3:Y:S04]  /*0ee0*/  LDG.E R12, desc[UR4][R12.64] ;  /* 0x000000040c0c7981 */ /* 0x0000e8000c1e1900 */
[----:B------:R1:W3:Y:S01]  /*0ef0*/  LDG.E R11, desc[UR4][R18.64] ;  /* 0x00000004120b7981 */ /* 0x0002e2000c1e1900 */
[C---:B------:R-:W-:Y:S01]  /*0f00*/  VIADD R20, R17.reuse, 0x2 ;  /* 0x0000000211147836 */ /* 0x040fe20000000000 */
[----:B------:R-:W-:-:S02]  /*0f10*/  IADD3 R16, PT, PT, R17, 0x3, RZ ;  /* 0x0000000311107810 */ /* 0x000fc40007ffe0ff */
[C---:B0-----:R-:W-:Y:S01]  /*0f20*/  IADD3 R13, PT, PT, R21.reuse, 0x3, RZ ;  /* 0x00000003150d7810 */ /* 0x041fe20007ffe0ff */
[----:B------:R-:W-:Y:S01]  /*0f30*/  IMAD.WIDE.U32 R26, R20, 0x4, R14 ;  /* 0x00000004141a7825 */ /* 0x000fe200078e000e */
[----:B------:R-:W-:-:S03]  /*0f40*/  IADD3 R29, PT, PT, R21, 0x2, RZ ;  /* 0x00000002151d7810 */ /* 0x000fc60007ffe0ff */
[----:B-1----:R-:W-:-:S04]  /*0f50*/  IMAD.WIDE.U32 R18, R16, 0x4, R14 ;  /* 0x0000000410127825 */ /* 0x002fc800078e000e */
[----:B------:R-:W-:Y:S02]  /*0f60*/  VIADD R16, R17, 0x4 ;  /* 0x0000000411107836 */ /* 0x000fe40000000000 */
[----:B------:R-:W-:-:S05]  /*0f70*/  IMAD.WIDE.U32 R28, R29, 0x4, R14 ;  /* 0x000000041d1c7825 */ /* 0x000fca00078e000e */
[----:B------:R0:W4:Y:S02]  /*0f80*/  LDG.E R24, desc[UR4][R28.64] ;  /* 0x000000041c187981 */ /* 0x000124000c1e1900 */
[----:B0-----:R-:W-:Y:S02]  /*0f90*/  IADD3 R29, PT, PT, R21, 0x5, RZ ;  /* 0x00000005151d7810 */ /* 0x001fe40007ffe0ff */
[----:B------:R-:W-:Y:S02]  /*0fa0*/  IADD3 R28, PT, PT, R17, 0x5, RZ ;  /* 0x00000005111c7810 */ /* 0x000fe40007ffe0ff */
[----:B--2---:R-:W-:Y:S01]  /*0fb0*/  VABSDIFF.U32 R20, R23, R25, R22 ;  /* 0x0000001917147214 */ /* 0x004fe200000e0016 */
[----:B------:R-:W-:Y:S01]  /*0fc0*/  IMAD.WIDE.U32 R22, R13, 0x4, R14 ;  /* 0x000000040d167825 */ /* 0x000fe200078e000e */
[----:B------:R-:W-:Y:S01]  /*0fd0*/  IADD3 R13, PT, PT, R21, 0x4, RZ ;  /* 0x00000004150d7810 */ /* 0x000fe20007ffe0ff */
[----:B------:R0:W4:Y:S04]  /*0fe0*/  LDG.E R25, desc[UR4][R26.64] ;  /* 0x000000041a197981 */ /* 0x000128000c1e1900 */
[----:B------:R-:W2:Y:S01]  /*0ff0*/  LDG.E R22, desc[UR4][R22.64] ;  /* 0x0000000416167981 */ /* 0x000ea2000c1e1900 */
[----:B---3--:R-:W-:Y:S01]  /*1000*/  VABSDIFF.U32 R11, R11, R12, R20 ;  /* 0x0000000c0b0b7214 */ /* 0x008fe200000e0014 */
[----:B------:R-:W-:-:S06]  /*1010*/  IMAD.WIDE.U32 R12, R13, 0x4, R14 ;  /* 0x000000040d0c7825 */ /* 0x000fcc00078e000e */
[----:B------:R-:W3:Y:S04]  /*1020*/  LDG.E R12, desc[UR4][R12.64] ;  /* 0x000000040c0c7981 */ /* 0x000ee8000c1e1900 */
[----:B------:R1:W2:Y:S01]  /*1030*/  LDG.E R23, desc[UR4][R18.64] ;  /* 0x0000000412177981 */ /* 0x0002a2000c1e1900 */
[----:B0-----:R-:W-:-:S04]  /*1040*/  IMAD.WIDE.U32 R26, R29, 0x4, R14 ;  /* 0x000000041d1a7825 */ /* 0x001fc800078e000e */
[--C-:B-1----:R-:W-:Y:S01]  /*1050*/  IMAD.WIDE.U32 R18, R16, 0x4, R14.reuse ;  /* 0x0000000410127825 */ /* 0x102fe200078e000e */
[----:B------:R-:W-:Y:S01]  /*1060*/  IADD3 R16, PT, PT, R21, 0x6, RZ ;  /* 0x0000000615107810 */ /* 0x000fe20007ffe0ff */
[----:B------:R-:W5:Y:S04]  /*1070*/  LDG.E R26, desc[UR4][R26.64] ;  /* 0x000000041a1a7981 */ /* 0x000f68000c1e1900 */
[----:B------:R0:W3:Y:S01]  /*1080*/  LDG.E R13, desc[UR4][R18.64] ;  /* 0x00000004120d7981 */ /* 0x0000e2000c1e1900 */
[----:B------:R-:W-:-:S04]  /*1090*/  IMAD.WIDE.U32 R28, R28, 0x4, R14 ;  /* 0x000000041c1c7825 */ /* 0x000fc800078e000e */
[----:B------:R-:W-:Y:S02]  /*10a0*/  VIADD R20, R17, 0x6 ;  /* 0x0000000611147836 */ /* 0x000fe40000000000 */
[----:B------:R-:W5:Y:S01]  /*10b0*/  LDG.E R29, desc[UR4][R28.64] ;  /* 0x000000041c1d7981 */ /* 0x000f62000c1e1900 */
[----:B0-----:R-:W-:Y:S01]  /*10c0*/  IMAD.WIDE.U32 R18, R16, 0x4, R14 ;  /* 0x0000000410127825 */ /* 0x001fe200078e000e */
[----:B------:R-:W-:-:S03]  /*10d0*/  IADD3 R16, PT, PT, R21, 0x7, RZ ;  /* 0x0000000715107810 */ /* 0x000fc60007ffe0ff */
[--C-:B------:R-:W-:Y:S02]  /*10e0*/  IMAD.WIDE.U32 R20, R20, 0x4, R14.reuse ;  /* 0x0000000414147825 */ /* 0x100fe400078e000e */
[----:B------:R0:W5:Y:S04]  /*10f0*/  LDG.E R18, desc[UR4][R18.64] ;  /* 0x0000000412127981 */ /* 0x000168000c1e1900 */
[----:B------:R-:W5:Y:S01]  /*1100*/  LDG.E R21, desc[UR4][R20.64] ;  /* 0x0000000414157981 */ /* 0x000f62000c1e1900 */
[----:B0-----:R-:W-:Y:S01]  /*1110*/  IADD3 R19, PT, PT, R17, 0x7, RZ ;  /* 0x0000000711137810 */ /* 0x001fe20007ffe0ff */
[----:B------:R-:W-:-:S04]  /*1120*/  IMAD.WIDE.U32 R16, R16, 0x4, R14 ;  /* 0x0000000410107825 */ /* 0x000fc800078e000e */
[----:B------:R-:W-:Y:S02]  /*1130*/  IMAD.WIDE.U32 R14, R19, 0x4, R14 ;  /* 0x00000004130e7825 */ /* 0x000fe400078e000e */
[----:B------:R-:W5:Y:S04]  /*1140*/  LDG.E R16, desc[UR4][R16.64] ;  /* 0x0000000410107981 */ /* 0x000f68000c1e1900 */
[----:B------:R-:W5:Y:S01]  /*1150*/  LDG.E R14, desc[UR4][R14.64] ;  /* 0x000000040e0e7981 */ /* 0x000f62000c1e1900 */
[----:B------:R-:W-:Y:S02]  /*1160*/  IADD3 R9, PT, PT, R9, 0x8, RZ ;  /* 0x0000000809097810 */ /* 0x000fe40007ffe0ff */
[----:B----4-:R-:W-:-:S04]  /*1170*/  VABSDIFF.U32 R11, R24, R25, R11 ;  /* 0x00000019180b7214 */ /* 0x010fc800000e000b */
[----:B--2---:R-:W-:-:S04]  /*1180*/  VABSDIFF.U32 R11, R22, R23, R11 ;  /* 0x00000017160b7214 */ /* 0x004fc800000e000b */
[----:B---3--:R-:W-:-:S04]  /*1190*/  VABSDIFF.U32 R11, R12, R13, R11 ;  /* 0x0000000d0c0b7214 */ /* 0x008fc800000e000b */
[----:B-----5:R-:W-:-:S04]  /*11a0*/  VABSDIFF.U32 R11, R26, R29, R11 ;  /* 0x0000001d1a0b7214 */ /* 0x020fc800000e000b */
[----:B------:R-:W-:-:S04]  /*11b0*/  VABSDIFF.U32 R11, R18, R21, R11 ;  /* 0x00000015120b7214 */ /* 0x000fc800000e000b */
[----:B------:R-:W-:-:S07]  /*11c0*/  VABSDIFF.U32 R22, R16, R14, R11 ;  /* 0x0000000e10167214 */ /* 0x000fce00000e000b */
.L_x_8:
[----:B------:R-:W-:Y:S05]  /*11d0*/  @!P2 BRA `(.L_x_7) ;  /* 0x0000000000e8a947 */ /* 0x000fea0003800000 */
[----:B------:R-:W-:Y:S01]  /*11e0*/  ISETP.NE.AND P2, PT, R5, RZ, PT ;  /* 0x000000ff0500720c */ /* 0x000fe20003f45270 */
[----:B------:R-:W-:-:S12]  /*11f0*/  @!P1 BRA `(.L_x_9) ;  /* 0x0000000000789947 */ /* 0x000fd80003800000 */
[----:B------:R-:W0:Y:S01]  /*1200*/  LDC.64 R16, c[0x0][0x380] ;  /* 0x0000e000ff107b82 */ /* 0x000e220000000a00 */
[-CC-:B------:R-:W-:Y:S02]  /*1210*/  IMAD R19, R7, R10.reuse, R9.reuse ;  /* 0x0000000a07137224 */ /* 0x180fe400078e0209 */
[----:B------:R-:W-:-:S03]  /*1220*/  IMAD R13, R0, R10, R9 ;  /* 0x0000000a000d7224 */ /* 0x000fc600078e0209 */
[----:B------:R-:W-:Y:S01]  /*1230*/  IADD3 R21, PT, PT, R19, 0x1, RZ ;  /* 0x0000000113157810 */ /* 0x000fe20007ffe0ff */
[C---:B------:R-:W-:Y:S01]  /*1240*/  VIADD R27, R13.reuse, 0x1 ;  /* 0x000000010d1b7836 */ /* 0x040fe20000000000 */
[----:B------:R-:W-:Y:S02]  /*1250*/  IADD3 R23, PT, PT, R13, 0x2, RZ ;  /* 0x000000020d177810 */ /* 0x000fe40007ffe0ff */
[----:B------:R-:W-:Y:S01]  /*1260*/  IADD3 R29, PT, PT, R19, 0x2, RZ ;  /* 0x00000002131d7810 */ /* 0x000fe20007ffe0ff */
[----:B------:R-:W-:Y:S02]  /*1270*/  VIADD R28, R13, 0x3 ;  /* 0x000000030d1c7836 */ /* 0x000fe40000000000 */
[----:B0-----:R-:W-:-:S04]  /*1280*/  IMAD.WIDE.U32 R24, R19, 0x4, R16 ;  /* 0x0000000413187825 */ /* 0x001fc800078e0010 */
[--C-:B------:R-:W-:Y:S02]  /*1290*/  IMAD.WIDE.U32 R14, R13, 0x4, R16.reuse ;  /* 0x000000040d0e7825 */ /* 0x100fe400078e0010 */
[----:B------:R0:W2:Y:S02]  /*12a0*/  LDG.E R24, desc[UR4][R24.64] ;  /* 0x0000000418187981 */ /* 0x0000a4000c1e1900 */
[--C-:B------:R-:W-:Y:S02]  /*12b0*/  IMAD.WIDE.U32 R26, R27, 0x4, R16.reuse ;  /* 0x000000041b1a7825 */ /* 0x100fe400078e0010 */
[----:B------:R1:W2:Y:S02]  /*12c0*/  LDG.E R11, desc[UR4][R14.64] ;  /* 0x000000040e0b7981 */ /* 0x0002a4000c1e1900 */
[--C-:B------:R-:W-:Y:S02]  /*12d0*/  IMAD.WIDE.U32 R20, R21, 0x4, R16.reuse ;  /* 0x0000000415147825 */ /* 0x100fe400078e0010 */
[----:B------:R-:W3:Y:S01]  /*12e0*/  LDG.E R26, desc[UR4][R26.64] ;  /* 0x000000041a1a7981 */ /* 0x000ee2000c1e1900 */
[----:B0-----:R-:W-:Y:S01]  /*12f0*/  IADD3 R25, PT, PT, R19, 0x3, RZ ;  /* 0x0000000313197810 */ /* 0x001fe20007ffe0ff */
[----:B------:R-:W-:-:S02]  /*1300*/  IMAD.WIDE.U32 R18, R23, 0x4, R16 ;  /* 0x0000000417127825 */ /* 0x000fc400078e0010 */
[----:B------:R-:W3:Y:S02]  /*1310*/  LDG.E R21, desc[UR4][R20.64] ;  /* 0x0000000414157981 */ /* 0x000ee4000c1e1900 */
[--C-:B------:R-:W-:Y:S02]  /*1320*/  IMAD.WIDE.U32 R12, R29, 0x4, R16.reuse ;  /* 0x000000041d0c7825 */ /* 0x100fe400078e0010 */
[----:B------:R-:W4:Y:S02]  /*1330*/  LDG.E R18, desc[UR4][R18.64] ;  /* 0x0000000412127981 */ /* 0x000f24000c1e1900 */
[--C-:B-1----:R-:W-:Y:S02]  /*1340*/  IMAD.WIDE.U32 R14, R28, 0x4, R16.reuse ;  /* 0x000000041c0e7825 */ /* 0x102fe400078e0010 */
[----:B------:R-:W4:Y:S02]  /*1350*/  LDG.E R12, desc[UR4][R12.64] ;  /* 0x000000040c0c7981 */ /* 0x000f24000c1e1900 */
[----:B------:R-:W-:-:S02]  /*1360*/  IMAD.WIDE.U32 R16, R25, 0x4, R16 ;  /* 0x0000000419107825 */ /* 0x000fc400078e0010 */
[----:B------:R-:W5:Y:S04]  /*1370*/  LDG.E R14, desc[UR4][R14.64] ;  /* 0x000000040e0e7981 */ /* 0x000f68000c1e1900 */
[----:B------:R-:W5:Y:S01]  /*1380*/  LDG.E R16, desc[UR4][R16.64] ;  /* 0x0000000410107981 */ /* 0x000f62000c1e1900 */
[----:B------:R-:W-:Y:S02]  /*1390*/  IADD3 R9, PT, PT, R9, 0x4, RZ ;  /* 0x0000000409097810 */ /* 0x000fe40007ffe0ff */
[----:B--2---:R-:W-:-:S04]  /*13a0*/  VABSDIFF.U32 R11, R11, R24, R22 ;  /* 0x000000180b0b7214 */ /* 0x004fc800000e0016 */
[----:B---3--:R-:W-:-:S04]  /*13b0*/  VABSDIFF.U32 R11, R26, R21, R11 ;  /* 0x000000151a0b7214 */ /* 0x008fc800000e000b */
[----:B----4-:R-:W-:-:S04]  /*13c0*/  VABSDIFF.U32 R11, R18, R12, R11 ;  /* 0x0000000c120b7214 */ /* 0x010fc800000e000b */
[----:B-----5:R-:W-:-:S07]  /*13d0*/  VABSDIFF.U32 R22, R14, R16, R11 ;  /* 0x000000100e167214 */ /* 0x020fce00000e000b */
.L_x_9:
[----:B------:R-:W-:Y:S05]  /*13e0*/  @!P2 BRA `(.L_x_7) ;  /* 0x000000000064a947 */ /* 0x000fea0003800000 */
[----:B------:R-:W0:Y:S01]  /*13f0*/  LDC.64 R12, c[0x0][0x380] ;  /* 0x0000e000ff0c7b82 */ /* 0x000e220000000a00 */
[-CC-:B------:R-:W-:Y:S02]  /*1400*/  IMAD R19, R0, R10.reuse, R9.reuse ;  /* 0x0000000a00137224 */ /* 0x180fe400078e0209 */
[----:B------:R-:W-:Y:S02]  /*1410*/  IMAD R9, R7, R10, R9 ;  /* 0x0000000a07097224 */ /* 0x000fe400078e0209 */
[----:B0-----:R-:W-:-:S04]  /*1420*/  IMAD.WIDE.U32 R14, R19, 0x4, R12 ;  /* 0x00000004130e7825 */ /* 0x001fc800078e000c */
[----:B------:R-:W-:Y:S02]  /*1430*/  IMAD.WIDE.U32 R10, R9, 0x4, R12 ;  /* 0x00000004090a7825 */ /* 0x000fe400078e000c */
[----:B------:R-:W2:Y:S04]  /*1440*/  LDG.E R15, desc[UR4][R14.64] ;  /* 0x000000040e0f7981 */ /* 0x000ea8000c1e1900 */
[----:B------:R-:W2:Y:S01]  /*1450*/  LDG.E R10, desc[UR4][R10.64] ;  /* 0x000000040a0a7981 */ /* 0x000ea2000c1e1900 */
[----:B------:R-:W-:Y:S02]  /*1460*/  ISETP.NE.AND P2, PT, R5, 0x1, PT ;  /* 0x000000010500780c */ /* 0x000fe40003f45270 */
[----:B--2---:R-:W-:-:S11]  /*1470*/  VABSDIFF.U32 R22, R15, R10, R22 ;  /* 0x0000000a0f167214 */ /* 0x004fd600000e0016 */
[----:B------:R-:W-:Y:S05]  /*1480*/  @!P2 BRA `(.L_x_7) ;  /* 0x00000000003ca947 */ /* 0x000fea0003800000 */
[----:B------:R-:W-:Y:S01]  /*1490*/  ISETP.NE.AND P2, PT, R5, 0x2, PT ;  /* 0x000000020500780c */ /* 0x000fe20003f45270 */
[----:B------:R-:W-:Y:S01]  /*14a0*/  VIADD R11, R9, 0x1 ;  /* 0x00000001090b7836 */ /* 0x000fe20000000000 */
[----:B------:R-:W-:-:S03]  /*14b0*/  IADD3 R17, PT, PT, R19, 0x1, RZ ;  /* 0x0000000113117810 */ /* 0x000fc60007ffe0ff */
[----:B------:R-:W-:-:S04]  /*14c0*/  IMAD.WIDE.U32 R10, R11, 0x4, R12 ;  /* 0x000000040b0a7825 */ /* 0x000fc800078e000c */
[--C-:B------:R-:W-:Y:S02]  /*14d0*/  IMAD.WIDE.U32 R16, R17, 0x4, R12.reuse ;  /* 0x0000000411107825 */ /* 0x100fe400078e000c */
[----:B------:R-:W2:Y:S02]  /*14e0*/  LDG.E R10, desc[UR4][R10.64] ;  /* 0x000000040a0a7981 */ /* 0x000ea4000c1e1900 */
[----:B------:R-:W-:Y:S02]  /*14f0*/  @P2 IADD3 R15, PT, PT, R19, 0x2, RZ ;  /* 0x00000002130f2810 */ /* 0x000fe40007ffe0ff */
[----:B------:R-:W-:Y:S01]  /*1500*/  @P2 IADD3 R9, PT, PT, R9, 0x2, RZ ;  /* 0x0000000209092810 */ /* 0x000fe20007ffe0ff */
[----:B------:R-:W2:Y:S02]  /*1510*/  LDG.E R17, desc[UR4][R16.64] ;  /* 0x0000000410117981 */ /* 0x000ea4000c1e1900 */
[----:B------:R-:W-:-:S04]  /*1520*/  @P2 IMAD.WIDE.U32 R14, R15, 0x4, R12 ;  /* 0x000000040f0e2825 */ /* 0x000fc800078e000c */
[----:B------:R-:W-:Y:S02]  /*1530*/  @P2 IMAD.WIDE.U32 R12, R9, 0x4, R12 ;  /* 0x00000004090c2825 */ /* 0x000fe400078e000c */
[----:B------:R-:W3:Y:S04]  /*1540*/  @P2 LDG.E R15, desc[UR4][R14.64] ;  /* 0x000000040e0f2981 */ /* 0x000ee8000c1e1900 */
[----:B------:R-:W3:Y:S01]  /*1550*/  @P2 LDG.E R12, desc[UR4][R12.64] ;  /* 0x000000040c0c2981 */ /* 0x000ee2000c1e1900 */
[----:B--2---:R-:W-:-:S04]  /*1560*/  VABSDIFF.U32 R22, R17, R10, R22 ;  /* 0x0000000a11167214 */ /* 0x004fc800000e0016 */
[----:B---3--:R-:W-:-:S07]  /*1570*/  @P2 VABSDIFF.U32 R22, R15, R12, R22 ;  /* 0x0000000c0f162214 */ /* 0x008fce00000e0016 */
.L_x_7:
[----:B------:R-:W0:Y:S01]  /*1580*/  LDCU UR6, c[0x0][0x394] ;  /* 0x00007280ff0677ac */ /* 0x000e220008000800 */
[----:B------:R-:W1:Y:S01]  /*1590*/  LDC.64 R10, c[0x0][0x388] ;  /* 0x0000e200ff0a7b82 */ /* 0x000e620000000a00 */
[----:B0-----:R-:W-:Y:S01]  /*15a0*/  IMAD R9, R0, UR6, R7 ;  /* 0x0000000600097c24 */ /* 0x001fe2000f8e0207 */
[----:B------:R-:W-:-:S04]  /*15b0*/  IADD3 R7, PT, PT, R7, 0x1, RZ ;  /* 0x0000000107077810 */ /* 0x000fc80007ffe0ff */
[----:B------:R-:W-:Y:S01]  /*15c0*/  ISETP.NE.AND P2, PT, R7, UR6, PT ;  /* 0x0000000607007c0c */ /* 0x000fe2000bf45270 */
[----:B-1----:R-:W-:-:S05]  /*15d0*/  IMAD.WIDE.U32 R10, R9, 0x4, R10 ;  /* 0x00000004090a7825 */ /* 0x002fca00078e000a */
[----:B------:R0:W-:Y:S07]  /*15e0*/  STG.E desc[UR4][R10.64], R22 ;  /* 0x000000160a007986 */ /* 0x0001ee000c101904 */
[----:B------:R-:W-:Y:S05]  /*15f0*/  @P2 BRA `(.L_x_10) ;  /* 0xfffffff000042947 */ /* 0x000fea000383ffff */
[----:B------:R-:W-:Y:S05]  /*1600*/  EXIT ;  /* 0x000000000000794d */ /* 0x000fea0003800000 */
.L_x_11:
[----:B------:R-:W-:-:S00]  /*1610*/  BRA `(.L_x_11) ;  /* 0xfffffffc00fc7947 */ /* 0x000fc0000383ffff */
[----:B------:R-:W-:-:S00]  /*1620*/  NOP ;  /* 0x0000000000007918 */ /* 0x000fc00000000000 */
        /* <DEDUP_REMOVED lines=13> */
.L_x_12:


//--------------------- .nv.shared.reserved.0     --------------------------
	.section	.nv.shared.reserved.0,"aw",@nobits
	.weak		__nv_reservedSMEM_offset_0_alias
	.size		__nv_reservedSMEM_offset_0_alias, 0, 64
	.other		__nv_reservedSMEM_offset_0_alias,@"STO_CUDA_RESERVED_SHARED STV_DEFAULT"
__nv_reservedSMEM_offset_0_alias:
	.zero		0
	.zero		64


//--------------------- .nv.constant0._Z10m_distancePjS_jj --------------------------
	.section	.nv.constant0._Z10m_distancePjS_jj,"a",@progbits
	.sectionflags	@""
	.align	4
.nv.constant0._Z10m_distancePjS_jj:
	.zero		920


//--------------------- SYMBOLS --------------------------

	.type		.nv.reservedSmem.offset0,@object
	.size		.nv.reservedSmem.offset0,0x4
